//
// Generated by NVIDIA NVVM Compiler
//
// Compiler Build ID: CL-36424714
// Cuda compilation tools, release 13.0, V13.0.88
// Based on NVVM 20.0.0
//

.version 9.0
.target sm_100
.address_size 64

	// .globl	my_kernel_kernel0
// _ZZ17my_kernel_kernel0E18PaddedInput_shared has been demoted
// _ZZ17my_kernel_kernel0E18placeholder_shared has been demoted

.visible .entry my_kernel_kernel0(
	.param .u64 .ptr .align 1 my_kernel_kernel0_param_0,
	.param .u64 .ptr .align 1 my_kernel_kernel0_param_1,
	.param .u64 .ptr .align 1 my_kernel_kernel0_param_2,
	.param .u64 .ptr .align 1 my_kernel_kernel0_param_3
)
{
	.reg .pred 	%p<3>;
	.reg .b32 	%r<55>;
	.reg .b32 	%f<986>;
	.reg .b64 	%rd<24>;
	// demoted variable
	.shared .align 4 .b8 _ZZ17my_kernel_kernel0E18PaddedInput_shared[4096];
	// demoted variable
	.shared .align 4 .b8 _ZZ17my_kernel_kernel0E18placeholder_shared[1024];
	ld.param.u64 	%rd7, [my_kernel_kernel0_param_1];
	cvta.to.global.u64 	%rd8, %rd7;
	mov.u32 	%r9, %ctaid.x;
	shr.u32 	%r10, %r9, 2;
	mov.u32 	%r11, %tid.x;
	shr.u32 	%r12, %r11, 3;
	mad.lo.s32 	%r13, %r12, 728, %r11;
	mad.lo.s32 	%r53, %r10, 94208, %r13;
	shl.b32 	%r14, %r11, 8;
	shl.b32 	%r15, %r9, 5;
	and.b32  	%r16, %r15, 96;
	or.b32  	%r17, %r16, %r14;
	mul.wide.u32 	%rd9, %r17, 4;
	add.s64 	%rd10, %rd9, %rd8;
	add.s64 	%rd23, %rd10, 512;
	mov.b32 	%r54, 0;
	mov.f32 	%f922, 0f00000000;
	shl.b32 	%r19, %r11, 2;
	mov.u32 	%r20, _ZZ17my_kernel_kernel0E18PaddedInput_shared;
	add.s32 	%r21, %r20, %r19;
	mov.f32 	%f923, %f922;
	mov.f32 	%f924, %f922;
	mov.f32 	%f925, %f922;
	mov.f32 	%f926, %f922;
	mov.f32 	%f927, %f922;
	mov.f32 	%f928, %f922;
	mov.f32 	%f929, %f922;
	mov.f32 	%f930, %f922;
	mov.f32 	%f931, %f922;
	mov.f32 	%f932, %f922;
	mov.f32 	%f933, %f922;
	mov.f32 	%f934, %f922;
	mov.f32 	%f935, %f922;
	mov.f32 	%f936, %f922;
	mov.f32 	%f937, %f922;
	mov.f32 	%f938, %f922;
	mov.f32 	%f939, %f922;
	mov.f32 	%f940, %f922;
	mov.f32 	%f941, %f922;
	mov.f32 	%f942, %f922;
	mov.f32 	%f943, %f922;
	mov.f32 	%f944, %f922;
	mov.f32 	%f945, %f922;
	mov.f32 	%f946, %f922;
	mov.f32 	%f947, %f922;
	mov.f32 	%f948, %f922;
	mov.f32 	%f949, %f922;
	mov.f32 	%f950, %f922;
	mov.f32 	%f951, %f922;
	mov.f32 	%f952, %f922;
	mov.f32 	%f953, %f922;
	mov.f32 	%f954, %f922;
	mov.f32 	%f955, %f922;
	mov.f32 	%f956, %f922;
	mov.f32 	%f957, %f922;
	mov.f32 	%f958, %f922;
	mov.f32 	%f959, %f922;
	mov.f32 	%f960, %f922;
	mov.f32 	%f961, %f922;
	mov.f32 	%f962, %f922;
	mov.f32 	%f963, %f922;
	mov.f32 	%f964, %f922;
	mov.f32 	%f965, %f922;
	mov.f32 	%f966, %f922;
	mov.f32 	%f967, %f922;
	mov.f32 	%f968, %f922;
	mov.f32 	%f969, %f922;
	mov.f32 	%f970, %f922;
	mov.f32 	%f971, %f922;
	mov.f32 	%f972, %f922;
	mov.f32 	%f973, %f922;
	mov.f32 	%f974, %f922;
	mov.f32 	%f975, %f922;
	mov.f32 	%f976, %f922;
	mov.f32 	%f977, %f922;
	mov.f32 	%f978, %f922;
	mov.f32 	%f979, %f922;
	mov.f32 	%f980, %f922;
	mov.f32 	%f981, %f922;
	mov.f32 	%f982, %f922;
	mov.f32 	%f983, %f922;
	mov.f32 	%f984, %f922;
	mov.f32 	%f985, %f922;
$L__BB0_1:
	ld.param.u64 	%rd20, [my_kernel_kernel0_param_0];
	setp.gt.u32 	%p1, %r11, 3;
	bar.sync 	0;
	cvta.to.global.u64 	%rd11, %rd20;
	mul.wide.u32 	%rd12, %r53, 4;
	add.s64 	%rd13, %rd11, %rd12;
	ld.global.nc.f32 	%f130, [%rd13];
	st.shared.f32 	[%r21], %f130;
	ld.global.nc.f32 	%f131, [%rd13+23552];
	st.shared.f32 	[%r21+256], %f131;
	ld.global.nc.f32 	%f132, [%rd13+47104];
	st.shared.f32 	[%r21+512], %f132;
	ld.global.nc.f32 	%f133, [%rd13+70656];
	st.shared.f32 	[%r21+768], %f133;
	ld.global.nc.f32 	%f134, [%rd13+94208];
	st.shared.f32 	[%r21+1024], %f134;
	ld.global.nc.f32 	%f135, [%rd13+117760];
	st.shared.f32 	[%r21+1280], %f135;
	ld.global.nc.f32 	%f136, [%rd13+141312];
	st.shared.f32 	[%r21+1536], %f136;
	ld.global.nc.f32 	%f137, [%rd13+164864];
	st.shared.f32 	[%r21+1792], %f137;
	ld.global.nc.f32 	%f138, [%rd13+188416];
	st.shared.f32 	[%r21+2048], %f138;
	ld.global.nc.f32 	%f139, [%rd13+211968];
	st.shared.f32 	[%r21+2304], %f139;
	ld.global.nc.f32 	%f140, [%rd13+235520];
	st.shared.f32 	[%r21+2560], %f140;
	ld.global.nc.f32 	%f141, [%rd13+259072];
	st.shared.f32 	[%r21+2816], %f141;
	ld.global.nc.f32 	%f142, [%rd13+282624];
	st.shared.f32 	[%r21+3072], %f142;
	ld.global.nc.f32 	%f143, [%rd13+306176];
	st.shared.f32 	[%r21+3328], %f143;
	ld.global.nc.f32 	%f144, [%rd13+329728];
	st.shared.f32 	[%r21+3584], %f144;
	ld.global.nc.f32 	%f145, [%rd13+353280];
	st.shared.f32 	[%r21+3840], %f145;
	@%p1 bra 	$L__BB0_3;
	ld.global.nc.f32 	%f146, [%rd23+-512];
	mov.u32 	%r22, %tid.x;
	shl.b32 	%r23, %r22, 8;
	mov.u32 	%r24, _ZZ17my_kernel_kernel0E18placeholder_shared;
	add.s32 	%r25, %r24, %r23;
	st.shared.f32 	[%r25], %f146;
	ld.global.nc.f32 	%f147, [%rd23+-508];
	st.shared.f32 	[%r25+4], %f147;
	ld.global.nc.f32 	%f148, [%rd23+-504];
	st.shared.f32 	[%r25+8], %f148;
	ld.global.nc.f32 	%f149, [%rd23+-500];
	st.shared.f32 	[%r25+12], %f149;
	ld.global.nc.f32 	%f150, [%rd23+-496];
	st.shared.f32 	[%r25+16], %f150;
	ld.global.nc.f32 	%f151, [%rd23+-492];
	st.shared.f32 	[%r25+20], %f151;
	ld.global.nc.f32 	%f152, [%rd23+-488];
	st.shared.f32 	[%r25+24], %f152;
	ld.global.nc.f32 	%f153, [%rd23+-484];
	st.shared.f32 	[%r25+28], %f153;
	ld.global.nc.f32 	%f154, [%rd23+-480];
	st.shared.f32 	[%r25+32], %f154;
	ld.global.nc.f32 	%f155, [%rd23+-476];
	st.shared.f32 	[%r25+36], %f155;
	ld.global.nc.f32 	%f156, [%rd23+-472];
	st.shared.f32 	[%r25+40], %f156;
	ld.global.nc.f32 	%f157, [%rd23+-468];
	st.shared.f32 	[%r25+44], %f157;
	ld.global.nc.f32 	%f158, [%rd23+-464];
	st.shared.f32 	[%r25+48], %f158;
	ld.global.nc.f32 	%f159, [%rd23+-460];
	st.shared.f32 	[%r25+52], %f159;
	ld.global.nc.f32 	%f160, [%rd23+-456];
	st.shared.f32 	[%r25+56], %f160;
	ld.global.nc.f32 	%f161, [%rd23+-452];
	st.shared.f32 	[%r25+60], %f161;
	ld.global.nc.f32 	%f162, [%rd23+-448];
	st.shared.f32 	[%r25+64], %f162;
	ld.global.nc.f32 	%f163, [%rd23+-444];
	st.shared.f32 	[%r25+68], %f163;
	ld.global.nc.f32 	%f164, [%rd23+-440];
	st.shared.f32 	[%r25+72], %f164;
	ld.global.nc.f32 	%f165, [%rd23+-436];
	st.shared.f32 	[%r25+76], %f165;
	ld.global.nc.f32 	%f166, [%rd23+-432];
	st.shared.f32 	[%r25+80], %f166;
	ld.global.nc.f32 	%f167, [%rd23+-428];
	st.shared.f32 	[%r25+84], %f167;
	ld.global.nc.f32 	%f168, [%rd23+-424];
	st.shared.f32 	[%r25+88], %f168;
	ld.global.nc.f32 	%f169, [%rd23+-420];
	st.shared.f32 	[%r25+92], %f169;
	ld.global.nc.f32 	%f170, [%rd23+-416];
	st.shared.f32 	[%r25+96], %f170;
	ld.global.nc.f32 	%f171, [%rd23+-412];
	st.shared.f32 	[%r25+100], %f171;
	ld.global.nc.f32 	%f172, [%rd23+-408];
	st.shared.f32 	[%r25+104], %f172;
	ld.global.nc.f32 	%f173, [%rd23+-404];
	st.shared.f32 	[%r25+108], %f173;
	ld.global.nc.f32 	%f174, [%rd23+-400];
	st.shared.f32 	[%r25+112], %f174;
	ld.global.nc.f32 	%f175, [%rd23+-396];
	st.shared.f32 	[%r25+116], %f175;
	ld.global.nc.f32 	%f176, [%rd23+-392];
	st.shared.f32 	[%r25+120], %f176;
	ld.global.nc.f32 	%f177, [%rd23+-388];
	st.shared.f32 	[%r25+124], %f177;
	ld.global.nc.f32 	%f178, [%rd23];
	st.shared.f32 	[%r25+128], %f178;
	ld.global.nc.f32 	%f179, [%rd23+4];
	st.shared.f32 	[%r25+132], %f179;
	ld.global.nc.f32 	%f180, [%rd23+8];
	st.shared.f32 	[%r25+136], %f180;
	ld.global.nc.f32 	%f181, [%rd23+12];
	st.shared.f32 	[%r25+140], %f181;
	ld.global.nc.f32 	%f182, [%rd23+16];
	st.shared.f32 	[%r25+144], %f182;
	ld.global.nc.f32 	%f183, [%rd23+20];
	st.shared.f32 	[%r25+148], %f183;
	ld.global.nc.f32 	%f184, [%rd23+24];
	st.shared.f32 	[%r25+152], %f184;
	ld.global.nc.f32 	%f185, [%rd23+28];
	st.shared.f32 	[%r25+156], %f185;
	ld.global.nc.f32 	%f186, [%rd23+32];
	st.shared.f32 	[%r25+160], %f186;
	ld.global.nc.f32 	%f187, [%rd23+36];
	st.shared.f32 	[%r25+164], %f187;
	ld.global.nc.f32 	%f188, [%rd23+40];
	st.shared.f32 	[%r25+168], %f188;
	ld.global.nc.f32 	%f189, [%rd23+44];
	st.shared.f32 	[%r25+172], %f189;
	ld.global.nc.f32 	%f190, [%rd23+48];
	st.shared.f32 	[%r25+176], %f190;
	ld.global.nc.f32 	%f191, [%rd23+52];
	st.shared.f32 	[%r25+180], %f191;
	ld.global.nc.f32 	%f192, [%rd23+56];
	st.shared.f32 	[%r25+184], %f192;
	ld.global.nc.f32 	%f193, [%rd23+60];
	st.shared.f32 	[%r25+188], %f193;
	ld.global.nc.f32 	%f194, [%rd23+64];
	st.shared.f32 	[%r25+192], %f194;
	ld.global.nc.f32 	%f195, [%rd23+68];
	st.shared.f32 	[%r25+196], %f195;
	ld.global.nc.f32 	%f196, [%rd23+72];
	st.shared.f32 	[%r25+200], %f196;
	ld.global.nc.f32 	%f197, [%rd23+76];
	st.shared.f32 	[%r25+204], %f197;
	ld.global.nc.f32 	%f198, [%rd23+80];
	st.shared.f32 	[%r25+208], %f198;
	ld.global.nc.f32 	%f199, [%rd23+84];
	st.shared.f32 	[%r25+212], %f199;
	ld.global.nc.f32 	%f200, [%rd23+88];
	st.shared.f32 	[%r25+216], %f200;
	ld.global.nc.f32 	%f201, [%rd23+92];
	st.shared.f32 	[%r25+220], %f201;
	ld.global.nc.f32 	%f202, [%rd23+96];
	st.shared.f32 	[%r25+224], %f202;
	ld.global.nc.f32 	%f203, [%rd23+100];
	st.shared.f32 	[%r25+228], %f203;
	ld.global.nc.f32 	%f204, [%rd23+104];
	st.shared.f32 	[%r25+232], %f204;
	ld.global.nc.f32 	%f205, [%rd23+108];
	st.shared.f32 	[%r25+236], %f205;
	ld.global.nc.f32 	%f206, [%rd23+112];
	st.shared.f32 	[%r25+240], %f206;
	ld.global.nc.f32 	%f207, [%rd23+116];
	st.shared.f32 	[%r25+244], %f207;
	ld.global.nc.f32 	%f208, [%rd23+120];
	st.shared.f32 	[%r25+248], %f208;
	ld.global.nc.f32 	%f209, [%rd23+124];
	st.shared.f32 	[%r25+252], %f209;
$L__BB0_3:
	bar.sync 	0;
	mov.u32 	%r26, %tid.x;
	shr.u32 	%r27, %r26, 2;
	and.b32  	%r4, %r27, 3;
	shl.b32 	%r28, %r26, 4;
	shl.b32 	%r29, %r26, 6;
	and.b32  	%r30, %r29, 64512;
	shl.b32 	%r31, %r26, 3;
	and.b32  	%r32, %r31, 96;
	or.b32  	%r33, %r32, %r30;
	mov.u32 	%r34, _ZZ17my_kernel_kernel0E18PaddedInput_shared;
	add.s32 	%r35, %r34, %r33;
	ld.shared.f32 	%f210, [%r35];
	shl.b32 	%r36, %r26, 2;
	and.b32  	%r5, %r36, 12;
	and.b32  	%r37, %r28, 48;
	mov.u32 	%r38, _ZZ17my_kernel_kernel0E18placeholder_shared;
	add.s32 	%r39, %r38, %r37;
	ld.shared.f32 	%f211, [%r39];
	fma.rn.f32 	%f212, %f210, %f211, %f985;
	ld.shared.f32 	%f213, [%r39+64];
	fma.rn.f32 	%f214, %f210, %f213, %f977;
	ld.shared.f32 	%f215, [%r35+128];
	fma.rn.f32 	%f216, %f215, %f211, %f969;
	fma.rn.f32 	%f217, %f215, %f213, %f961;
	ld.shared.f32 	%f218, [%r35+256];
	fma.rn.f32 	%f219, %f218, %f211, %f953;
	fma.rn.f32 	%f220, %f218, %f213, %f945;
	ld.shared.f32 	%f221, [%r35+384];
	fma.rn.f32 	%f222, %f221, %f211, %f937;
	fma.rn.f32 	%f223, %f221, %f213, %f929;
	ld.shared.f32 	%f224, [%r35+512];
	fma.rn.f32 	%f225, %f224, %f211, %f981;
	fma.rn.f32 	%f226, %f224, %f213, %f973;
	ld.shared.f32 	%f227, [%r35+640];
	fma.rn.f32 	%f228, %f227, %f211, %f965;
	fma.rn.f32 	%f229, %f227, %f213, %f957;
	ld.shared.f32 	%f230, [%r35+768];
	fma.rn.f32 	%f231, %f230, %f211, %f949;
	fma.rn.f32 	%f232, %f230, %f213, %f941;
	ld.shared.f32 	%f233, [%r35+896];
	fma.rn.f32 	%f234, %f233, %f211, %f933;
	fma.rn.f32 	%f235, %f233, %f213, %f925;
	ld.shared.f32 	%f236, [%r35+4];
	ld.shared.f32 	%f237, [%r39+128];
	fma.rn.f32 	%f238, %f236, %f237, %f212;
	ld.shared.f32 	%f239, [%r39+192];
	fma.rn.f32 	%f240, %f236, %f239, %f214;
	ld.shared.f32 	%f241, [%r35+132];
	fma.rn.f32 	%f242, %f241, %f237, %f216;
	fma.rn.f32 	%f243, %f241, %f239, %f217;
	ld.shared.f32 	%f244, [%r35+260];
	fma.rn.f32 	%f245, %f244, %f237, %f219;
	fma.rn.f32 	%f246, %f244, %f239, %f220;
	ld.shared.f32 	%f247, [%r35+388];
	fma.rn.f32 	%f248, %f247, %f237, %f222;
	fma.rn.f32 	%f249, %f247, %f239, %f223;
	ld.shared.f32 	%f250, [%r35+516];
	fma.rn.f32 	%f251, %f250, %f237, %f225;
	fma.rn.f32 	%f252, %f250, %f239, %f226;
	ld.shared.f32 	%f253, [%r35+644];
	fma.rn.f32 	%f254, %f253, %f237, %f228;
	fma.rn.f32 	%f255, %f253, %f239, %f229;
	ld.shared.f32 	%f256, [%r35+772];
	fma.rn.f32 	%f257, %f256, %f237, %f231;
	fma.rn.f32 	%f258, %f256, %f239, %f232;
	ld.shared.f32 	%f259, [%r35+900];
	fma.rn.f32 	%f260, %f259, %f237, %f234;
	fma.rn.f32 	%f261, %f259, %f239, %f235;
	ld.shared.f32 	%f262, [%r35+8];
	ld.shared.f32 	%f263, [%r39+256];
	fma.rn.f32 	%f264, %f262, %f263, %f238;
	ld.shared.f32 	%f265, [%r39+320];
	fma.rn.f32 	%f266, %f262, %f265, %f240;
	ld.shared.f32 	%f267, [%r35+136];
	fma.rn.f32 	%f268, %f267, %f263, %f242;
	fma.rn.f32 	%f269, %f267, %f265, %f243;
	ld.shared.f32 	%f270, [%r35+264];
	fma.rn.f32 	%f271, %f270, %f263, %f245;
	fma.rn.f32 	%f272, %f270, %f265, %f246;
	ld.shared.f32 	%f273, [%r35+392];
	fma.rn.f32 	%f274, %f273, %f263, %f248;
	fma.rn.f32 	%f275, %f273, %f265, %f249;
	ld.shared.f32 	%f276, [%r35+520];
	fma.rn.f32 	%f277, %f276, %f263, %f251;
	fma.rn.f32 	%f278, %f276, %f265, %f252;
	ld.shared.f32 	%f279, [%r35+648];
	fma.rn.f32 	%f280, %f279, %f263, %f254;
	fma.rn.f32 	%f281, %f279, %f265, %f255;
	ld.shared.f32 	%f282, [%r35+776];
	fma.rn.f32 	%f283, %f282, %f263, %f257;
	fma.rn.f32 	%f284, %f282, %f265, %f258;
	ld.shared.f32 	%f285, [%r35+904];
	fma.rn.f32 	%f286, %f285, %f263, %f260;
	fma.rn.f32 	%f287, %f285, %f265, %f261;
	ld.shared.f32 	%f288, [%r35+12];
	ld.shared.f32 	%f289, [%r39+384];
	fma.rn.f32 	%f290, %f288, %f289, %f264;
	ld.shared.f32 	%f291, [%r39+448];
	fma.rn.f32 	%f292, %f288, %f291, %f266;
	ld.shared.f32 	%f293, [%r35+140];
	fma.rn.f32 	%f294, %f293, %f289, %f268;
	fma.rn.f32 	%f295, %f293, %f291, %f269;
	ld.shared.f32 	%f296, [%r35+268];
	fma.rn.f32 	%f297, %f296, %f289, %f271;
	fma.rn.f32 	%f298, %f296, %f291, %f272;
	ld.shared.f32 	%f299, [%r35+396];
	fma.rn.f32 	%f300, %f299, %f289, %f274;
	fma.rn.f32 	%f301, %f299, %f291, %f275;
	ld.shared.f32 	%f302, [%r35+524];
	fma.rn.f32 	%f303, %f302, %f289, %f277;
	fma.rn.f32 	%f304, %f302, %f291, %f278;
	ld.shared.f32 	%f305, [%r35+652];
	fma.rn.f32 	%f306, %f305, %f289, %f280;
	fma.rn.f32 	%f307, %f305, %f291, %f281;
	ld.shared.f32 	%f308, [%r35+780];
	fma.rn.f32 	%f309, %f308, %f289, %f283;
	fma.rn.f32 	%f310, %f308, %f291, %f284;
	ld.shared.f32 	%f311, [%r35+908];
	fma.rn.f32 	%f312, %f311, %f289, %f286;
	fma.rn.f32 	%f313, %f311, %f291, %f287;
	ld.shared.f32 	%f314, [%r35+16];
	ld.shared.f32 	%f315, [%r39+512];
	fma.rn.f32 	%f316, %f314, %f315, %f290;
	ld.shared.f32 	%f317, [%r39+576];
	fma.rn.f32 	%f318, %f314, %f317, %f292;
	ld.shared.f32 	%f319, [%r35+144];
	fma.rn.f32 	%f320, %f319, %f315, %f294;
	fma.rn.f32 	%f321, %f319, %f317, %f295;
	ld.shared.f32 	%f322, [%r35+272];
	fma.rn.f32 	%f323, %f322, %f315, %f297;
	fma.rn.f32 	%f324, %f322, %f317, %f298;
	ld.shared.f32 	%f325, [%r35+400];
	fma.rn.f32 	%f326, %f325, %f315, %f300;
	fma.rn.f32 	%f327, %f325, %f317, %f301;
	ld.shared.f32 	%f328, [%r35+528];
	fma.rn.f32 	%f329, %f328, %f315, %f303;
	fma.rn.f32 	%f330, %f328, %f317, %f304;
	ld.shared.f32 	%f331, [%r35+656];
	fma.rn.f32 	%f332, %f331, %f315, %f306;
	fma.rn.f32 	%f333, %f331, %f317, %f307;
	ld.shared.f32 	%f334, [%r35+784];
	fma.rn.f32 	%f335, %f334, %f315, %f309;
	fma.rn.f32 	%f336, %f334, %f317, %f310;
	ld.shared.f32 	%f337, [%r35+912];
	fma.rn.f32 	%f338, %f337, %f315, %f312;
	fma.rn.f32 	%f339, %f337, %f317, %f313;
	ld.shared.f32 	%f340, [%r35+20];
	ld.shared.f32 	%f341, [%r39+640];
	fma.rn.f32 	%f342, %f340, %f341, %f316;
	ld.shared.f32 	%f343, [%r39+704];
	fma.rn.f32 	%f344, %f340, %f343, %f318;
	ld.shared.f32 	%f345, [%r35+148];
	fma.rn.f32 	%f346, %f345, %f341, %f320;
	fma.rn.f32 	%f347, %f345, %f343, %f321;
	ld.shared.f32 	%f348, [%r35+276];
	fma.rn.f32 	%f349, %f348, %f341, %f323;
	fma.rn.f32 	%f350, %f348, %f343, %f324;
	ld.shared.f32 	%f351, [%r35+404];
	fma.rn.f32 	%f352, %f351, %f341, %f326;
	fma.rn.f32 	%f353, %f351, %f343, %f327;
	ld.shared.f32 	%f354, [%r35+532];
	fma.rn.f32 	%f355, %f354, %f341, %f329;
	fma.rn.f32 	%f356, %f354, %f343, %f330;
	ld.shared.f32 	%f357, [%r35+660];
	fma.rn.f32 	%f358, %f357, %f341, %f332;
	fma.rn.f32 	%f359, %f357, %f343, %f333;
	ld.shared.f32 	%f360, [%r35+788];
	fma.rn.f32 	%f361, %f360, %f341, %f335;
	fma.rn.f32 	%f362, %f360, %f343, %f336;
	ld.shared.f32 	%f363, [%r35+916];
	fma.rn.f32 	%f364, %f363, %f341, %f338;
	fma.rn.f32 	%f365, %f363, %f343, %f339;
	ld.shared.f32 	%f366, [%r35+24];
	ld.shared.f32 	%f367, [%r39+768];
	fma.rn.f32 	%f368, %f366, %f367, %f342;
	ld.shared.f32 	%f369, [%r39+832];
	fma.rn.f32 	%f370, %f366, %f369, %f344;
	ld.shared.f32 	%f371, [%r35+152];
	fma.rn.f32 	%f372, %f371, %f367, %f346;
	fma.rn.f32 	%f373, %f371, %f369, %f347;
	ld.shared.f32 	%f374, [%r35+280];
	fma.rn.f32 	%f375, %f374, %f367, %f349;
	fma.rn.f32 	%f376, %f374, %f369, %f350;
	ld.shared.f32 	%f377, [%r35+408];
	fma.rn.f32 	%f378, %f377, %f367, %f352;
	fma.rn.f32 	%f379, %f377, %f369, %f353;
	ld.shared.f32 	%f380, [%r35+536];
	fma.rn.f32 	%f381, %f380, %f367, %f355;
	fma.rn.f32 	%f382, %f380, %f369, %f356;
	ld.shared.f32 	%f383, [%r35+664];
	fma.rn.f32 	%f384, %f383, %f367, %f358;
	fma.rn.f32 	%f385, %f383, %f369, %f359;
	ld.shared.f32 	%f386, [%r35+792];
	fma.rn.f32 	%f387, %f386, %f367, %f361;
	fma.rn.f32 	%f388, %f386, %f369, %f362;
	ld.shared.f32 	%f389, [%r35+920];
	fma.rn.f32 	%f390, %f389, %f367, %f364;
	fma.rn.f32 	%f391, %f389, %f369, %f365;
	ld.shared.f32 	%f392, [%r35+28];
	ld.shared.f32 	%f393, [%r39+896];
	fma.rn.f32 	%f985, %f392, %f393, %f368;
	ld.shared.f32 	%f394, [%r39+960];
	fma.rn.f32 	%f977, %f392, %f394, %f370;
	ld.shared.f32 	%f395, [%r35+156];
	fma.rn.f32 	%f969, %f395, %f393, %f372;
	fma.rn.f32 	%f961, %f395, %f394, %f373;
	ld.shared.f32 	%f396, [%r35+284];
	fma.rn.f32 	%f953, %f396, %f393, %f375;
	fma.rn.f32 	%f945, %f396, %f394, %f376;
	ld.shared.f32 	%f397, [%r35+412];
	fma.rn.f32 	%f937, %f397, %f393, %f378;
	fma.rn.f32 	%f929, %f397, %f394, %f379;
	ld.shared.f32 	%f398, [%r35+540];
	fma.rn.f32 	%f981, %f398, %f393, %f381;
	fma.rn.f32 	%f973, %f398, %f394, %f382;
	ld.shared.f32 	%f399, [%r35+668];
	fma.rn.f32 	%f965, %f399, %f393, %f384;
	fma.rn.f32 	%f957, %f399, %f394, %f385;
	ld.shared.f32 	%f400, [%r35+796];
	fma.rn.f32 	%f949, %f400, %f393, %f387;
	fma.rn.f32 	%f941, %f400, %f394, %f388;
	ld.shared.f32 	%f401, [%r35+924];
	fma.rn.f32 	%f933, %f401, %f393, %f390;
	fma.rn.f32 	%f925, %f401, %f394, %f391;
	ld.shared.f32 	%f402, [%r39+4];
	fma.rn.f32 	%f403, %f210, %f402, %f984;
	ld.shared.f32 	%f404, [%r39+68];
	fma.rn.f32 	%f405, %f210, %f404, %f976;
	fma.rn.f32 	%f406, %f215, %f402, %f968;
	fma.rn.f32 	%f407, %f215, %f404, %f960;
	fma.rn.f32 	%f408, %f218, %f402, %f952;
	fma.rn.f32 	%f409, %f218, %f404, %f944;
	fma.rn.f32 	%f410, %f221, %f402, %f936;
	fma.rn.f32 	%f411, %f221, %f404, %f928;
	fma.rn.f32 	%f412, %f224, %f402, %f980;
	fma.rn.f32 	%f413, %f224, %f404, %f972;
	fma.rn.f32 	%f414, %f227, %f402, %f964;
	fma.rn.f32 	%f415, %f227, %f404, %f956;
	fma.rn.f32 	%f416, %f230, %f402, %f948;
	fma.rn.f32 	%f417, %f230, %f404, %f940;
	fma.rn.f32 	%f418, %f233, %f402, %f932;
	fma.rn.f32 	%f419, %f233, %f404, %f924;
	ld.shared.f32 	%f420, [%r39+132];
	fma.rn.f32 	%f421, %f236, %f420, %f403;
	ld.shared.f32 	%f422, [%r39+196];
	fma.rn.f32 	%f423, %f236, %f422, %f405;
	fma.rn.f32 	%f424, %f241, %f420, %f406;
	fma.rn.f32 	%f425, %f241, %f422, %f407;
	fma.rn.f32 	%f426, %f244, %f420, %f408;
	fma.rn.f32 	%f427, %f244, %f422, %f409;
	fma.rn.f32 	%f428, %f247, %f420, %f410;
	fma.rn.f32 	%f429, %f247, %f422, %f411;
	fma.rn.f32 	%f430, %f250, %f420, %f412;
	fma.rn.f32 	%f431, %f250, %f422, %f413;
	fma.rn.f32 	%f432, %f253, %f420, %f414;
	fma.rn.f32 	%f433, %f253, %f422, %f415;
	fma.rn.f32 	%f434, %f256, %f420, %f416;
	fma.rn.f32 	%f435, %f256, %f422, %f417;
	fma.rn.f32 	%f436, %f259, %f420, %f418;
	fma.rn.f32 	%f437, %f259, %f422, %f419;
	ld.shared.f32 	%f438, [%r39+260];
	fma.rn.f32 	%f439, %f262, %f438, %f421;
	ld.shared.f32 	%f440, [%r39+324];
	fma.rn.f32 	%f441, %f262, %f440, %f423;
	fma.rn.f32 	%f442, %f267, %f438, %f424;
	fma.rn.f32 	%f443, %f267, %f440, %f425;
	fma.rn.f32 	%f444, %f270, %f438, %f426;
	fma.rn.f32 	%f445, %f270, %f440, %f427;
	fma.rn.f32 	%f446, %f273, %f438, %f428;
	fma.rn.f32 	%f447, %f273, %f440, %f429;
	fma.rn.f32 	%f448, %f276, %f438, %f430;
	fma.rn.f32 	%f449, %f276, %f440, %f431;
	fma.rn.f32 	%f450, %f279, %f438, %f432;
	fma.rn.f32 	%f451, %f279, %f440, %f433;
	fma.rn.f32 	%f452, %f282, %f438, %f434;
	fma.rn.f32 	%f453, %f282, %f440, %f435;
	fma.rn.f32 	%f454, %f285, %f438, %f436;
	fma.rn.f32 	%f455, %f285, %f440, %f437;
	ld.shared.f32 	%f456, [%r39+388];
	fma.rn.f32 	%f457, %f288, %f456, %f439;
	ld.shared.f32 	%f458, [%r39+452];
	fma.rn.f32 	%f459, %f288, %f458, %f441;
	fma.rn.f32 	%f460, %f293, %f456, %f442;
	fma.rn.f32 	%f461, %f293, %f458, %f443;
	fma.rn.f32 	%f462, %f296, %f456, %f444;
	fma.rn.f32 	%f463, %f296, %f458, %f445;
	fma.rn.f32 	%f464, %f299, %f456, %f446;
	fma.rn.f32 	%f465, %f299, %f458, %f447;
	fma.rn.f32 	%f466, %f302, %f456, %f448;
	fma.rn.f32 	%f467, %f302, %f458, %f449;
	fma.rn.f32 	%f468, %f305, %f456, %f450;
	fma.rn.f32 	%f469, %f305, %f458, %f451;
	fma.rn.f32 	%f470, %f308, %f456, %f452;
	fma.rn.f32 	%f471, %f308, %f458, %f453;
	fma.rn.f32 	%f472, %f311, %f456, %f454;
	fma.rn.f32 	%f473, %f311, %f458, %f455;
	ld.shared.f32 	%f474, [%r39+516];
	fma.rn.f32 	%f475, %f314, %f474, %f457;
	ld.shared.f32 	%f476, [%r39+580];
	fma.rn.f32 	%f477, %f314, %f476, %f459;
	fma.rn.f32 	%f478, %f319, %f474, %f460;
	fma.rn.f32 	%f479, %f319, %f476, %f461;
	fma.rn.f32 	%f480, %f322, %f474, %f462;
	fma.rn.f32 	%f481, %f322, %f476, %f463;
	fma.rn.f32 	%f482, %f325, %f474, %f464;
	fma.rn.f32 	%f483, %f325, %f476, %f465;
	fma.rn.f32 	%f484, %f328, %f474, %f466;
	fma.rn.f32 	%f485, %f328, %f476, %f467;
	fma.rn.f32 	%f486, %f331, %f474, %f468;
	fma.rn.f32 	%f487, %f331, %f476, %f469;
	fma.rn.f32 	%f488, %f334, %f474, %f470;
	fma.rn.f32 	%f489, %f334, %f476, %f471;
	fma.rn.f32 	%f490, %f337, %f474, %f472;
	fma.rn.f32 	%f491, %f337, %f476, %f473;
	ld.shared.f32 	%f492, [%r39+644];
	fma.rn.f32 	%f493, %f340, %f492, %f475;
	ld.shared.f32 	%f494, [%r39+708];
	fma.rn.f32 	%f495, %f340, %f494, %f477;
	fma.rn.f32 	%f496, %f345, %f492, %f478;
	fma.rn.f32 	%f497, %f345, %f494, %f479;
	fma.rn.f32 	%f498, %f348, %f492, %f480;
	fma.rn.f32 	%f499, %f348, %f494, %f481;
	fma.rn.f32 	%f500, %f351, %f492, %f482;
	fma.rn.f32 	%f501, %f351, %f494, %f483;
	fma.rn.f32 	%f502, %f354, %f492, %f484;
	fma.rn.f32 	%f503, %f354, %f494, %f485;
	fma.rn.f32 	%f504, %f357, %f492, %f486;
	fma.rn.f32 	%f505, %f357, %f494, %f487;
	fma.rn.f32 	%f506, %f360, %f492, %f488;
	fma.rn.f32 	%f507, %f360, %f494, %f489;
	fma.rn.f32 	%f508, %f363, %f492, %f490;
	fma.rn.f32 	%f509, %f363, %f494, %f491;
	ld.shared.f32 	%f510, [%r39+772];
	fma.rn.f32 	%f511, %f366, %f510, %f493;
	ld.shared.f32 	%f512, [%r39+836];
	fma.rn.f32 	%f513, %f366, %f512, %f495;
	fma.rn.f32 	%f514, %f371, %f510, %f496;
	fma.rn.f32 	%f515, %f371, %f512, %f497;
	fma.rn.f32 	%f516, %f374, %f510, %f498;
	fma.rn.f32 	%f517, %f374, %f512, %f499;
	fma.rn.f32 	%f518, %f377, %f510, %f500;
	fma.rn.f32 	%f519, %f377, %f512, %f501;
	fma.rn.f32 	%f520, %f380, %f510, %f502;
	fma.rn.f32 	%f521, %f380, %f512, %f503;
	fma.rn.f32 	%f522, %f383, %f510, %f504;
	fma.rn.f32 	%f523, %f383, %f512, %f505;
	fma.rn.f32 	%f524, %f386, %f510, %f506;
	fma.rn.f32 	%f525, %f386, %f512, %f507;
	fma.rn.f32 	%f526, %f389, %f510, %f508;
	fma.rn.f32 	%f527, %f389, %f512, %f509;
	ld.shared.f32 	%f528, [%r39+900];
	fma.rn.f32 	%f984, %f392, %f528, %f511;
	ld.shared.f32 	%f529, [%r39+964];
	fma.rn.f32 	%f976, %f392, %f529, %f513;
	fma.rn.f32 	%f968, %f395, %f528, %f514;
	fma.rn.f32 	%f960, %f395, %f529, %f515;
	fma.rn.f32 	%f952, %f396, %f528, %f516;
	fma.rn.f32 	%f944, %f396, %f529, %f517;
	fma.rn.f32 	%f936, %f397, %f528, %f518;
	fma.rn.f32 	%f928, %f397, %f529, %f519;
	fma.rn.f32 	%f980, %f398, %f528, %f520;
	fma.rn.f32 	%f972, %f398, %f529, %f521;
	fma.rn.f32 	%f964, %f399, %f528, %f522;
	fma.rn.f32 	%f956, %f399, %f529, %f523;
	fma.rn.f32 	%f948, %f400, %f528, %f524;
	fma.rn.f32 	%f940, %f400, %f529, %f525;
	fma.rn.f32 	%f932, %f401, %f528, %f526;
	fma.rn.f32 	%f924, %f401, %f529, %f527;
	ld.shared.f32 	%f530, [%r39+8];
	fma.rn.f32 	%f531, %f210, %f530, %f983;
	ld.shared.f32 	%f532, [%r39+72];
	fma.rn.f32 	%f533, %f210, %f532, %f975;
	fma.rn.f32 	%f534, %f215, %f530, %f967;
	fma.rn.f32 	%f535, %f215, %f532, %f959;
	fma.rn.f32 	%f536, %f218, %f530, %f951;
	fma.rn.f32 	%f537, %f218, %f532, %f943;
	fma.rn.f32 	%f538, %f221, %f530, %f935;
	fma.rn.f32 	%f539, %f221, %f532, %f927;
	fma.rn.f32 	%f540, %f224, %f530, %f979;
	fma.rn.f32 	%f541, %f224, %f532, %f971;
	fma.rn.f32 	%f542, %f227, %f530, %f963;
	fma.rn.f32 	%f543, %f227, %f532, %f955;
	fma.rn.f32 	%f544, %f230, %f530, %f947;
	fma.rn.f32 	%f545, %f230, %f532, %f939;
	fma.rn.f32 	%f546, %f233, %f530, %f931;
	fma.rn.f32 	%f547, %f233, %f532, %f923;
	ld.shared.f32 	%f548, [%r39+136];
	fma.rn.f32 	%f549, %f236, %f548, %f531;
	ld.shared.f32 	%f550, [%r39+200];
	fma.rn.f32 	%f551, %f236, %f550, %f533;
	fma.rn.f32 	%f552, %f241, %f548, %f534;
	fma.rn.f32 	%f553, %f241, %f550, %f535;
	fma.rn.f32 	%f554, %f244, %f548, %f536;
	fma.rn.f32 	%f555, %f244, %f550, %f537;
	fma.rn.f32 	%f556, %f247, %f548, %f538;
	fma.rn.f32 	%f557, %f247, %f550, %f539;
	fma.rn.f32 	%f558, %f250, %f548, %f540;
	fma.rn.f32 	%f559, %f250, %f550, %f541;
	fma.rn.f32 	%f560, %f253, %f548, %f542;
	fma.rn.f32 	%f561, %f253, %f550, %f543;
	fma.rn.f32 	%f562, %f256, %f548, %f544;
	fma.rn.f32 	%f563, %f256, %f550, %f545;
	fma.rn.f32 	%f564, %f259, %f548, %f546;
	fma.rn.f32 	%f565, %f259, %f550, %f547;
	ld.shared.f32 	%f566, [%r39+264];
	fma.rn.f32 	%f567, %f262, %f566, %f549;
	ld.shared.f32 	%f568, [%r39+328];
	fma.rn.f32 	%f569, %f262, %f568, %f551;
	fma.rn.f32 	%f570, %f267, %f566, %f552;
	fma.rn.f32 	%f571, %f267, %f568, %f553;
	fma.rn.f32 	%f572, %f270, %f566, %f554;
	fma.rn.f32 	%f573, %f270, %f568, %f555;
	fma.rn.f32 	%f574, %f273, %f566, %f556;
	fma.rn.f32 	%f575, %f273, %f568, %f557;
	fma.rn.f32 	%f576, %f276, %f566, %f558;
	fma.rn.f32 	%f577, %f276, %f568, %f559;
	fma.rn.f32 	%f578, %f279, %f566, %f560;
	fma.rn.f32 	%f579, %f279, %f568, %f561;
	fma.rn.f32 	%f580, %f282, %f566, %f562;
	fma.rn.f32 	%f581, %f282, %f568, %f563;
	fma.rn.f32 	%f582, %f285, %f566, %f564;
	fma.rn.f32 	%f583, %f285, %f568, %f565;
	ld.shared.f32 	%f584, [%r39+392];
	fma.rn.f32 	%f585, %f288, %f584, %f567;
	ld.shared.f32 	%f586, [%r39+456];
	fma.rn.f32 	%f587, %f288, %f586, %f569;
	fma.rn.f32 	%f588, %f293, %f584, %f570;
	fma.rn.f32 	%f589, %f293, %f586, %f571;
	fma.rn.f32 	%f590, %f296, %f584, %f572;
	fma.rn.f32 	%f591, %f296, %f586, %f573;
	fma.rn.f32 	%f592, %f299, %f584, %f574;
	fma.rn.f32 	%f593, %f299, %f586, %f575;
	fma.rn.f32 	%f594, %f302, %f584, %f576;
	fma.rn.f32 	%f595, %f302, %f586, %f577;
	fma.rn.f32 	%f596, %f305, %f584, %f578;
	fma.rn.f32 	%f597, %f305, %f586, %f579;
	fma.rn.f32 	%f598, %f308, %f584, %f580;
	fma.rn.f32 	%f599, %f308, %f586, %f581;
	fma.rn.f32 	%f600, %f311, %f584, %f582;
	fma.rn.f32 	%f601, %f311, %f586, %f583;
	ld.shared.f32 	%f602, [%r39+520];
	fma.rn.f32 	%f603, %f314, %f602, %f585;
	ld.shared.f32 	%f604, [%r39+584];
	fma.rn.f32 	%f605, %f314, %f604, %f587;
	fma.rn.f32 	%f606, %f319, %f602, %f588;
	fma.rn.f32 	%f607, %f319, %f604, %f589;
	fma.rn.f32 	%f608, %f322, %f602, %f590;
	fma.rn.f32 	%f609, %f322, %f604, %f591;
	fma.rn.f32 	%f610, %f325, %f602, %f592;
	fma.rn.f32 	%f611, %f325, %f604, %f593;
	fma.rn.f32 	%f612, %f328, %f602, %f594;
	fma.rn.f32 	%f613, %f328, %f604, %f595;
	fma.rn.f32 	%f614, %f331, %f602, %f596;
	fma.rn.f32 	%f615, %f331, %f604, %f597;
	fma.rn.f32 	%f616, %f334, %f602, %f598;
	fma.rn.f32 	%f617, %f334, %f604, %f599;
	fma.rn.f32 	%f618, %f337, %f602, %f600;
	fma.rn.f32 	%f619, %f337, %f604, %f601;
	ld.shared.f32 	%f620, [%r39+648];
	fma.rn.f32 	%f621, %f340, %f620, %f603;
	ld.shared.f32 	%f622, [%r39+712];
	fma.rn.f32 	%f623, %f340, %f622, %f605;
	fma.rn.f32 	%f624, %f345, %f620, %f606;
	fma.rn.f32 	%f625, %f345, %f622, %f607;
	fma.rn.f32 	%f626, %f348, %f620, %f608;
	fma.rn.f32 	%f627, %f348, %f622, %f609;
	fma.rn.f32 	%f628, %f351, %f620, %f610;
	fma.rn.f32 	%f629, %f351, %f622, %f611;
	fma.rn.f32 	%f630, %f354, %f620, %f612;
	fma.rn.f32 	%f631, %f354, %f622, %f613;
	fma.rn.f32 	%f632, %f357, %f620, %f614;
	fma.rn.f32 	%f633, %f357, %f622, %f615;
	fma.rn.f32 	%f634, %f360, %f620, %f616;
	fma.rn.f32 	%f635, %f360, %f622, %f617;
	fma.rn.f32 	%f636, %f363, %f620, %f618;
	fma.rn.f32 	%f637, %f363, %f622, %f619;
	ld.shared.f32 	%f638, [%r39+776];
	fma.rn.f32 	%f639, %f366, %f638, %f621;
	ld.shared.f32 	%f640, [%r39+840];
	fma.rn.f32 	%f641, %f366, %f640, %f623;
	fma.rn.f32 	%f642, %f371, %f638, %f624;
	fma.rn.f32 	%f643, %f371, %f640, %f625;
	fma.rn.f32 	%f644, %f374, %f638, %f626;
	fma.rn.f32 	%f645, %f374, %f640, %f627;
	fma.rn.f32 	%f646, %f377, %f638, %f628;
	fma.rn.f32 	%f647, %f377, %f640, %f629;
	fma.rn.f32 	%f648, %f380, %f638, %f630;
	fma.rn.f32 	%f649, %f380, %f640, %f631;
	fma.rn.f32 	%f650, %f383, %f638, %f632;
	fma.rn.f32 	%f651, %f383, %f640, %f633;
	fma.rn.f32 	%f652, %f386, %f638, %f634;
	fma.rn.f32 	%f653, %f386, %f640, %f635;
	fma.rn.f32 	%f654, %f389, %f638, %f636;
	fma.rn.f32 	%f655, %f389, %f640, %f637;
	ld.shared.f32 	%f656, [%r39+904];
	fma.rn.f32 	%f983, %f392, %f656, %f639;
	ld.shared.f32 	%f657, [%r39+968];
	fma.rn.f32 	%f975, %f392, %f657, %f641;
	fma.rn.f32 	%f967, %f395, %f656, %f642;
	fma.rn.f32 	%f959, %f395, %f657, %f643;
	fma.rn.f32 	%f951, %f396, %f656, %f644;
	fma.rn.f32 	%f943, %f396, %f657, %f645;
	fma.rn.f32 	%f935, %f397, %f656, %f646;
	fma.rn.f32 	%f927, %f397, %f657, %f647;
	fma.rn.f32 	%f979, %f398, %f656, %f648;
	fma.rn.f32 	%f971, %f398, %f657, %f649;
	fma.rn.f32 	%f963, %f399, %f656, %f650;
	fma.rn.f32 	%f955, %f399, %f657, %f651;
	fma.rn.f32 	%f947, %f400, %f656, %f652;
	fma.rn.f32 	%f939, %f400, %f657, %f653;
	fma.rn.f32 	%f931, %f401, %f656, %f654;
	fma.rn.f32 	%f923, %f401, %f657, %f655;
	ld.shared.f32 	%f658, [%r39+12];
	fma.rn.f32 	%f659, %f210, %f658, %f982;
	ld.shared.f32 	%f660, [%r39+76];
	fma.rn.f32 	%f661, %f210, %f660, %f974;
	fma.rn.f32 	%f662, %f215, %f658, %f966;
	fma.rn.f32 	%f663, %f215, %f660, %f958;
	fma.rn.f32 	%f664, %f218, %f658, %f950;
	fma.rn.f32 	%f665, %f218, %f660, %f942;
	fma.rn.f32 	%f666, %f221, %f658, %f934;
	fma.rn.f32 	%f667, %f221, %f660, %f926;
	fma.rn.f32 	%f668, %f224, %f658, %f978;
	fma.rn.f32 	%f669, %f224, %f660, %f970;
	fma.rn.f32 	%f670, %f227, %f658, %f962;
	fma.rn.f32 	%f671, %f227, %f660, %f954;
	fma.rn.f32 	%f672, %f230, %f658, %f946;
	fma.rn.f32 	%f673, %f230, %f660, %f938;
	fma.rn.f32 	%f674, %f233, %f658, %f930;
	fma.rn.f32 	%f675, %f233, %f660, %f922;
	ld.shared.f32 	%f676, [%r39+140];
	fma.rn.f32 	%f677, %f236, %f676, %f659;
	ld.shared.f32 	%f678, [%r39+204];
	fma.rn.f32 	%f679, %f236, %f678, %f661;
	fma.rn.f32 	%f680, %f241, %f676, %f662;
	fma.rn.f32 	%f681, %f241, %f678, %f663;
	fma.rn.f32 	%f682, %f244, %f676, %f664;
	fma.rn.f32 	%f683, %f244, %f678, %f665;
	fma.rn.f32 	%f684, %f247, %f676, %f666;
	fma.rn.f32 	%f685, %f247, %f678, %f667;
	fma.rn.f32 	%f686, %f250, %f676, %f668;
	fma.rn.f32 	%f687, %f250, %f678, %f669;
	fma.rn.f32 	%f688, %f253, %f676, %f670;
	fma.rn.f32 	%f689, %f253, %f678, %f671;
	fma.rn.f32 	%f690, %f256, %f676, %f672;
	fma.rn.f32 	%f691, %f256, %f678, %f673;
	fma.rn.f32 	%f692, %f259, %f676, %f674;
	fma.rn.f32 	%f693, %f259, %f678, %f675;
	ld.shared.f32 	%f694, [%r39+268];
	fma.rn.f32 	%f695, %f262, %f694, %f677;
	ld.shared.f32 	%f696, [%r39+332];
	fma.rn.f32 	%f697, %f262, %f696, %f679;
	fma.rn.f32 	%f698, %f267, %f694, %f680;
	fma.rn.f32 	%f699, %f267, %f696, %f681;
	fma.rn.f32 	%f700, %f270, %f694, %f682;
	fma.rn.f32 	%f701, %f270, %f696, %f683;
	fma.rn.f32 	%f702, %f273, %f694, %f684;
	fma.rn.f32 	%f703, %f273, %f696, %f685;
	fma.rn.f32 	%f704, %f276, %f694, %f686;
	fma.rn.f32 	%f705, %f276, %f696, %f687;
	fma.rn.f32 	%f706, %f279, %f694, %f688;
	fma.rn.f32 	%f707, %f279, %f696, %f689;
	fma.rn.f32 	%f708, %f282, %f694, %f690;
	fma.rn.f32 	%f709, %f282, %f696, %f691;
	fma.rn.f32 	%f710, %f285, %f694, %f692;
	fma.rn.f32 	%f711, %f285, %f696, %f693;
	ld.shared.f32 	%f712, [%r39+396];
	fma.rn.f32 	%f713, %f288, %f712, %f695;
	ld.shared.f32 	%f714, [%r39+460];
	fma.rn.f32 	%f715, %f288, %f714, %f697;
	fma.rn.f32 	%f716, %f293, %f712, %f698;
	fma.rn.f32 	%f717, %f293, %f714, %f699;
	fma.rn.f32 	%f718, %f296, %f712, %f700;
	fma.rn.f32 	%f719, %f296, %f714, %f701;
	fma.rn.f32 	%f720, %f299, %f712, %f702;
	fma.rn.f32 	%f721, %f299, %f714, %f703;
	fma.rn.f32 	%f722, %f302, %f712, %f704;
	fma.rn.f32 	%f723, %f302, %f714, %f705;
	fma.rn.f32 	%f724, %f305, %f712, %f706;
	fma.rn.f32 	%f725, %f305, %f714, %f707;
	fma.rn.f32 	%f726, %f308, %f712, %f708;
	fma.rn.f32 	%f727, %f308, %f714, %f709;
	fma.rn.f32 	%f728, %f311, %f712, %f710;
	fma.rn.f32 	%f729, %f311, %f714, %f711;
	ld.shared.f32 	%f730, [%r39+524];
	fma.rn.f32 	%f731, %f314, %f730, %f713;
	ld.shared.f32 	%f732, [%r39+588];
	fma.rn.f32 	%f733, %f314, %f732, %f715;
	fma.rn.f32 	%f734, %f319, %f730, %f716;
	fma.rn.f32 	%f735, %f319, %f732, %f717;
	fma.rn.f32 	%f736, %f322, %f730, %f718;
	fma.rn.f32 	%f737, %f322, %f732, %f719;
	fma.rn.f32 	%f738, %f325, %f730, %f720;
	fma.rn.f32 	%f739, %f325, %f732, %f721;
	fma.rn.f32 	%f740, %f328, %f730, %f722;
	fma.rn.f32 	%f741, %f328, %f732, %f723;
	fma.rn.f32 	%f742, %f331, %f730, %f724;
	fma.rn.f32 	%f743, %f331, %f732, %f725;
	fma.rn.f32 	%f744, %f334, %f730, %f726;
	fma.rn.f32 	%f745, %f334, %f732, %f727;
	fma.rn.f32 	%f746, %f337, %f730, %f728;
	fma.rn.f32 	%f747, %f337, %f732, %f729;
	ld.shared.f32 	%f748, [%r39+652];
	fma.rn.f32 	%f749, %f340, %f748, %f731;
	ld.shared.f32 	%f750, [%r39+716];
	fma.rn.f32 	%f751, %f340, %f750, %f733;
	fma.rn.f32 	%f752, %f345, %f748, %f734;
	fma.rn.f32 	%f753, %f345, %f750, %f735;
	fma.rn.f32 	%f754, %f348, %f748, %f736;
	fma.rn.f32 	%f755, %f348, %f750, %f737;
	fma.rn.f32 	%f756, %f351, %f748, %f738;
	fma.rn.f32 	%f757, %f351, %f750, %f739;
	fma.rn.f32 	%f758, %f354, %f748, %f740;
	fma.rn.f32 	%f759, %f354, %f750, %f741;
	fma.rn.f32 	%f760, %f357, %f748, %f742;
	fma.rn.f32 	%f761, %f357, %f750, %f743;
	fma.rn.f32 	%f762, %f360, %f748, %f744;
	fma.rn.f32 	%f763, %f360, %f750, %f745;
	fma.rn.f32 	%f764, %f363, %f748, %f746;
	fma.rn.f32 	%f765, %f363, %f750, %f747;
	ld.shared.f32 	%f766, [%r39+780];
	fma.rn.f32 	%f767, %f366, %f766, %f749;
	ld.shared.f32 	%f768, [%r39+844];
	fma.rn.f32 	%f769, %f366, %f768, %f751;
	fma.rn.f32 	%f770, %f371, %f766, %f752;
	fma.rn.f32 	%f771, %f371, %f768, %f753;
	fma.rn.f32 	%f772, %f374, %f766, %f754;
	fma.rn.f32 	%f773, %f374, %f768, %f755;
	fma.rn.f32 	%f774, %f377, %f766, %f756;
	fma.rn.f32 	%f775, %f377, %f768, %f757;
	fma.rn.f32 	%f776, %f380, %f766, %f758;
	fma.rn.f32 	%f777, %f380, %f768, %f759;
	fma.rn.f32 	%f778, %f383, %f766, %f760;
	fma.rn.f32 	%f779, %f383, %f768, %f761;
	fma.rn.f32 	%f780, %f386, %f766, %f762;
	fma.rn.f32 	%f781, %f386, %f768, %f763;
	fma.rn.f32 	%f782, %f389, %f766, %f764;
	fma.rn.f32 	%f783, %f389, %f768, %f765;
	ld.shared.f32 	%f784, [%r39+908];
	fma.rn.f32 	%f982, %f392, %f784, %f767;
	ld.shared.f32 	%f785, [%r39+972];
	fma.rn.f32 	%f974, %f392, %f785, %f769;
	fma.rn.f32 	%f966, %f395, %f784, %f770;
	fma.rn.f32 	%f958, %f395, %f785, %f771;
	fma.rn.f32 	%f950, %f396, %f784, %f772;
	fma.rn.f32 	%f942, %f396, %f785, %f773;
	fma.rn.f32 	%f934, %f397, %f784, %f774;
	fma.rn.f32 	%f926, %f397, %f785, %f775;
	fma.rn.f32 	%f978, %f398, %f784, %f776;
	fma.rn.f32 	%f970, %f398, %f785, %f777;
	fma.rn.f32 	%f962, %f399, %f784, %f778;
	fma.rn.f32 	%f954, %f399, %f785, %f779;
	fma.rn.f32 	%f946, %f400, %f784, %f780;
	fma.rn.f32 	%f938, %f400, %f785, %f781;
	fma.rn.f32 	%f930, %f401, %f784, %f782;
	fma.rn.f32 	%f922, %f401, %f785, %f783;
	add.s32 	%r54, %r54, 1;
	add.s32 	%r53, %r53, 8;
	add.s64 	%rd23, %rd23, 4096;
	setp.ne.s32 	%p2, %r54, 92;
	@%p2 bra 	$L__BB0_1;
	ld.param.u64 	%rd22, [my_kernel_kernel0_param_3];
	ld.param.u64 	%rd21, [my_kernel_kernel0_param_2];
	cvta.to.global.u64 	%rd14, %rd21;
	cvta.to.global.u64 	%rd15, %rd22;
	mov.u32 	%r40, %ctaid.x;
	shl.b32 	%r41, %r40, 5;
	and.b32  	%r42, %r41, 96;
	or.b32  	%r43, %r42, %r5;
	shl.b32 	%r44, %r40, 12;
	and.b32  	%r45, %r44, 2147467264;
	shl.b32 	%r47, %r26, 8;
	and.b32  	%r48, %r47, 258048;
	add.s32 	%r49, %r45, %r48;
	shl.b32 	%r50, %r4, 7;
	or.b32  	%r51, %r43, %r49;
	or.b32  	%r52, %r51, %r50;
	mul.wide.u32 	%rd16, %r43, 4;
	add.s64 	%rd17, %rd15, %rd16;
	ld.global.nc.f32 	%f786, [%rd17];
	add.f32 	%f787, %f985, %f786;
	max.f32 	%f788, %f787, 0f00000000;
	mul.wide.u32 	%rd18, %r52, 4;
	add.s64 	%rd19, %rd14, %rd18;
	st.global.f32 	[%rd19], %f788;
	ld.global.nc.f32 	%f789, [%rd17+64];
	add.f32 	%f790, %f977, %f789;
	max.f32 	%f791, %f790, 0f00000000;
	st.global.f32 	[%rd19+64], %f791;
	add.f32 	%f792, %f969, %f786;
	max.f32 	%f793, %f792, 0f00000000;
	st.global.f32 	[%rd19+2048], %f793;
	add.f32 	%f794, %f961, %f789;
	max.f32 	%f795, %f794, 0f00000000;
	st.global.f32 	[%rd19+2112], %f795;
	add.f32 	%f796, %f953, %f786;
	max.f32 	%f797, %f796, 0f00000000;
	st.global.f32 	[%rd19+4096], %f797;
	add.f32 	%f798, %f945, %f789;
	max.f32 	%f799, %f798, 0f00000000;
	st.global.f32 	[%rd19+4160], %f799;
	add.f32 	%f800, %f937, %f786;
	max.f32 	%f801, %f800, 0f00000000;
	st.global.f32 	[%rd19+6144], %f801;
	add.f32 	%f802, %f929, %f789;
	max.f32 	%f803, %f802, 0f00000000;
	st.global.f32 	[%rd19+6208], %f803;
	ld.global.nc.f32 	%f804, [%rd17+4];
	add.f32 	%f805, %f984, %f804;
	max.f32 	%f806, %f805, 0f00000000;
	st.global.f32 	[%rd19+4], %f806;
	ld.global.nc.f32 	%f807, [%rd17+68];
	add.f32 	%f808, %f976, %f807;
	max.f32 	%f809, %f808, 0f00000000;
	st.global.f32 	[%rd19+68], %f809;
	add.f32 	%f810, %f968, %f804;
	max.f32 	%f811, %f810, 0f00000000;
	st.global.f32 	[%rd19+2052], %f811;
	add.f32 	%f812, %f960, %f807;
	max.f32 	%f813, %f812, 0f00000000;
	st.global.f32 	[%rd19+2116], %f813;
	add.f32 	%f814, %f952, %f804;
	max.f32 	%f815, %f814, 0f00000000;
	st.global.f32 	[%rd19+4100], %f815;
	add.f32 	%f816, %f944, %f807;
	max.f32 	%f817, %f816, 0f00000000;
	st.global.f32 	[%rd19+4164], %f817;
	add.f32 	%f818, %f936, %f804;
	max.f32 	%f819, %f818, 0f00000000;
	st.global.f32 	[%rd19+6148], %f819;
	add.f32 	%f820, %f928, %f807;
	max.f32 	%f821, %f820, 0f00000000;
	st.global.f32 	[%rd19+6212], %f821;
	ld.global.nc.f32 	%f822, [%rd17+8];
	add.f32 	%f823, %f983, %f822;
	max.f32 	%f824, %f823, 0f00000000;
	st.global.f32 	[%rd19+8], %f824;
	ld.global.nc.f32 	%f825, [%rd17+72];
	add.f32 	%f826, %f975, %f825;
	max.f32 	%f827, %f826, 0f00000000;
	st.global.f32 	[%rd19+72], %f827;
	add.f32 	%f828, %f967, %f822;
	max.f32 	%f829, %f828, 0f00000000;
	st.global.f32 	[%rd19+2056], %f829;
	add.f32 	%f830, %f959, %f825;
	max.f32 	%f831, %f830, 0f00000000;
	st.global.f32 	[%rd19+2120], %f831;
	add.f32 	%f832, %f951, %f822;
	max.f32 	%f833, %f832, 0f00000000;
	st.global.f32 	[%rd19+4104], %f833;
	add.f32 	%f834, %f943, %f825;
	max.f32 	%f835, %f834, 0f00000000;
	st.global.f32 	[%rd19+4168], %f835;
	add.f32 	%f836, %f935, %f822;
	max.f32 	%f837, %f836, 0f00000000;
	st.global.f32 	[%rd19+6152], %f837;
	add.f32 	%f838, %f927, %f825;
	max.f32 	%f839, %f838, 0f00000000;
	st.global.f32 	[%rd19+6216], %f839;
	ld.global.nc.f32 	%f840, [%rd17+12];
	add.f32 	%f841, %f982, %f840;
	max.f32 	%f842, %f841, 0f00000000;
	st.global.f32 	[%rd19+12], %f842;
	ld.global.nc.f32 	%f843, [%rd17+76];
	add.f32 	%f844, %f974, %f843;
	max.f32 	%f845, %f844, 0f00000000;
	st.global.f32 	[%rd19+76], %f845;
	add.f32 	%f846, %f966, %f840;
	max.f32 	%f847, %f846, 0f00000000;
	st.global.f32 	[%rd19+2060], %f847;
	add.f32 	%f848, %f958, %f843;
	max.f32 	%f849, %f848, 0f00000000;
	st.global.f32 	[%rd19+2124], %f849;
	add.f32 	%f850, %f950, %f840;
	max.f32 	%f851, %f850, 0f00000000;
	st.global.f32 	[%rd19+4108], %f851;
	add.f32 	%f852, %f942, %f843;
	max.f32 	%f853, %f852, 0f00000000;
	st.global.f32 	[%rd19+4172], %f853;
	add.f32 	%f854, %f934, %f840;
	max.f32 	%f855, %f854, 0f00000000;
	st.global.f32 	[%rd19+6156], %f855;
	add.f32 	%f856, %f926, %f843;
	max.f32 	%f857, %f856, 0f00000000;
	st.global.f32 	[%rd19+6220], %f857;
	add.f32 	%f858, %f981, %f786;
	max.f32 	%f859, %f858, 0f00000000;
	st.global.f32 	[%rd19+8192], %f859;
	add.f32 	%f860, %f973, %f789;
	max.f32 	%f861, %f860, 0f00000000;
	st.global.f32 	[%rd19+8256], %f861;
	add.f32 	%f862, %f965, %f786;
	max.f32 	%f863, %f862, 0f00000000;
	st.global.f32 	[%rd19+10240], %f863;
	add.f32 	%f864, %f957, %f789;
	max.f32 	%f865, %f864, 0f00000000;
	st.global.f32 	[%rd19+10304], %f865;
	add.f32 	%f866, %f949, %f786;
	max.f32 	%f867, %f866, 0f00000000;
	st.global.f32 	[%rd19+12288], %f867;
	add.f32 	%f868, %f941, %f789;
	max.f32 	%f869, %f868, 0f00000000;
	st.global.f32 	[%rd19+12352], %f869;
	add.f32 	%f870, %f933, %f786;
	max.f32 	%f871, %f870, 0f00000000;
	st.global.f32 	[%rd19+14336], %f871;
	add.f32 	%f872, %f925, %f789;
	max.f32 	%f873, %f872, 0f00000000;
	st.global.f32 	[%rd19+14400], %f873;
	add.f32 	%f874, %f980, %f804;
	max.f32 	%f875, %f874, 0f00000000;
	st.global.f32 	[%rd19+8196], %f875;
	add.f32 	%f876, %f972, %f807;
	max.f32 	%f877, %f876, 0f00000000;
	st.global.f32 	[%rd19+8260], %f877;
	add.f32 	%f878, %f964, %f804;
	max.f32 	%f879, %f878, 0f00000000;
	st.global.f32 	[%rd19+10244], %f879;
	add.f32 	%f880, %f956, %f807;
	max.f32 	%f881, %f880, 0f00000000;
	st.global.f32 	[%rd19+10308], %f881;
	add.f32 	%f882, %f948, %f804;
	max.f32 	%f883, %f882, 0f00000000;
	st.global.f32 	[%rd19+12292], %f883;
	add.f32 	%f884, %f940, %f807;
	max.f32 	%f885, %f884, 0f00000000;
	st.global.f32 	[%rd19+12356], %f885;
	add.f32 	%f886, %f932, %f804;
	max.f32 	%f887, %f886, 0f00000000;
	st.global.f32 	[%rd19+14340], %f887;
	add.f32 	%f888, %f924, %f807;
	max.f32 	%f889, %f888, 0f00000000;
	st.global.f32 	[%rd19+14404], %f889;
	add.f32 	%f890, %f979, %f822;
	max.f32 	%f891, %f890, 0f00000000;
	st.global.f32 	[%rd19+8200], %f891;
	add.f32 	%f892, %f971, %f825;
	max.f32 	%f893, %f892, 0f00000000;
	st.global.f32 	[%rd19+8264], %f893;
	add.f32 	%f894, %f963, %f822;
	max.f32 	%f895, %f894, 0f00000000;
	st.global.f32 	[%rd19+10248], %f895;
	add.f32 	%f896, %f955, %f825;
	max.f32 	%f897, %f896, 0f00000000;
	st.global.f32 	[%rd19+10312], %f897;
	add.f32 	%f898, %f947, %f822;
	max.f32 	%f899, %f898, 0f00000000;
	st.global.f32 	[%rd19+12296], %f899;
	add.f32 	%f900, %f939, %f825;
	max.f32 	%f901, %f900, 0f00000000;
	st.global.f32 	[%rd19+12360], %f901;
	add.f32 	%f902, %f931, %f822;
	max.f32 	%f903, %f902, 0f00000000;
	st.global.f32 	[%rd19+14344], %f903;
	add.f32 	%f904, %f923, %f825;
	max.f32 	%f905, %f904, 0f00000000;
	st.global.f32 	[%rd19+14408], %f905;
	add.f32 	%f906, %f978, %f840;
	max.f32 	%f907, %f906, 0f00000000;
	st.global.f32 	[%rd19+8204], %f907;
	add.f32 	%f908, %f970, %f843;
	max.f32 	%f909, %f908, 0f00000000;
	st.global.f32 	[%rd19+8268], %f909;
	add.f32 	%f910, %f962, %f840;
	max.f32 	%f911, %f910, 0f00000000;
	st.global.f32 	[%rd19+10252], %f911;
	add.f32 	%f912, %f954, %f843;
	max.f32 	%f913, %f912, 0f00000000;
	st.global.f32 	[%rd19+10316], %f913;
	add.f32 	%f914, %f946, %f840;
	max.f32 	%f915, %f914, 0f00000000;
	st.global.f32 	[%rd19+12300], %f915;
	add.f32 	%f916, %f938, %f843;
	max.f32 	%f917, %f916, 0f00000000;
	st.global.f32 	[%rd19+12364], %f917;
	add.f32 	%f918, %f930, %f840;
	max.f32 	%f919, %f918, 0f00000000;
	st.global.f32 	[%rd19+14348], %f919;
	add.f32 	%f920, %f922, %f843;
	max.f32 	%f921, %f920, 0f00000000;
	st.global.f32 	[%rd19+14412], %f921;
	ret;

}


// ===== COMPILED SASS (sm_100) =====

	.target	sm_100

	.elftype	@"ET_EXEC"


//--------------------- .note.nv.tkinfo           --------------------------
	.section	.note.nv.tkinfo,"",@"SHT_NOTE"
	.sectionflags	@"SHF_NOTE_NV_TKINFO"
	.tkinfo
        /*0018*/ 	.word	0x00000002
        /*0030*/ 	.string	""
        /*0030*/ 	.string	"ptxas"
        /*0030*/ 	.string	"Cuda compilation tools, release 13.0, V13.0.88"
        /*0030*/ 	.string	"Build cuda_13.0.r13.0/compiler.36424714_0"
        /*0030*/ 	.string	"-arch sm_100 -m 64 "



//--------------------- .note.nv.cuinfo           --------------------------
	.section	.note.nv.cuinfo,"",@"SHT_NOTE"
	.sectionflags	@"SHF_NOTE_NV_CUINFO"
        /*0018*/ 	.short	0x0002
        /*001a*/ 	.short	0x0064
        /*001c*/ 	.short	0x0082
	.zero		2


//--------------------- .nv.info                  --------------------------
	.section	.nv.info,"",@"SHT_CUDA_INFO"
	.align	4


	//----- nvinfo : EIATTR_REGCOUNT
	.align		4
        /*0000*/ 	.byte	0x04, 0x2f
        /*0002*/ 	.short	(.L_1 - .L_0)
	.align		4
.L_0:
        /*0004*/ 	.word	index@(my_kernel_kernel0)
        /*0008*/ 	.word	0x0000007e


	//----- nvinfo : EIATTR_FRAME_SIZE
	.align		4
.L_1:
        /*000c*/ 	.byte	0x04, 0x11
        /*000e*/ 	.short	(.L_3 - .L_2)
	.align		4
.L_2:
        /*0010*/ 	.word	index@(my_kernel_kernel0)
        /*0014*/ 	.word	0x00000000


	//----- nvinfo : EIATTR_MIN_STACK_SIZE
	.align		4
.L_3:
        /*0018*/ 	.byte	0x04, 0x12
        /*001a*/ 	.short	(.L_5 - .L_4)
	.align		4
.L_4:
        /*001c*/ 	.word	index@(my_kernel_kernel0)
        /*0020*/ 	.word	0x00000000
.L_5:


//--------------------- .nv.compat                --------------------------
	.section	.nv.compat,"",@"SHT_CUDA_COMPAT_INFO"
	.align	4
        /*0000*/ 	.byte	0x02, 0x09, 0x00, 0x00, 0x02, 0x02, 0x01, 0x00, 0x02, 0x05, 0x05, 0x00, 0x03, 0x07, 0x01, 0x01
        /*0010*/ 	.byte	0x02, 0x03, 0x00, 0x00, 0x02, 0x06, 0x01, 0x00, 0x04, 0x0b, 0x08, 0x00, 0x09, 0x00, 0x00, 0x00
        /*0020*/ 	.byte	0x00, 0x00, 0x00, 0x00


//--------------------- .nv.info.my_kernel_kernel0 --------------------------
	.section	.nv.info.my_kernel_kernel0,"",@"SHT_CUDA_INFO"
	.sectionflags	@""
	.align	4


	//----- nvinfo : EIATTR_CUDA_API_VERSION
	.align		4
        /*0000*/ 	.byte	0x04, 0x37
        /*0002*/ 	.short	(.L_7 - .L_6)
.L_6:
        /*0004*/ 	.word	0x00000082


	//----- nvinfo : EIATTR_KPARAM_INFO
	.align		4
.L_7:
        /*0008*/ 	.byte	0x04, 0x17
        /*000a*/ 	.short	(.L_9 - .L_8)
.L_8:
        /*000c*/ 	.word	0x00000000
        /*0010*/ 	.short	0x0003
        /*0012*/ 	.short	0x0018
        /*0014*/ 	.byte	0x00, 0xf5, 0x21, 0x00


	//----- nvinfo : EIATTR_KPARAM_INFO
	.align		4
.L_9:
        /*0018*/ 	.byte	0x04, 0x17
        /*001a*/ 	.short	(.L_11 - .L_10)
.L_10:
        /*001c*/ 	.word	0x00000000
        /*0020*/ 	.short	0x0002
        /*0022*/ 	.short	0x0010
        /*0024*/ 	.byte	0x00, 0xf5, 0x21, 0x00


	//----- nvinfo : EIATTR_KPARAM_INFO
	.align		4
.L_11:
        /*0028*/ 	.byte	0x04, 0x17
        /*002a*/ 	.short	(.L_13 - .L_12)
.L_12:
        /*002c*/ 	.word	0x00000000
        /*0030*/ 	.short	0x0001
        /*0032*/ 	.short	0x0008
        /*0034*/ 	.byte	0x00, 0xf5, 0x21, 0x00


	//----- nvinfo : EIATTR_KPARAM_INFO
	.align		4
.L_13:
        /*0038*/ 	.byte	0x04, 0x17
        /*003a*/ 	.short	(.L_15 - .L_14)
.L_14:
        /*003c*/ 	.word	0x00000000
        /*0040*/ 	.short	0x0000
        /*0042*/ 	.short	0x0000
        /*0044*/ 	.byte	0x00, 0xf5, 0x21, 0x00


	//----- nvinfo : EIATTR_SPARSE_MMA_MASK
	.align		4
.L_15:
        /*0048*/ 	.byte	0x03, 0x50
        /*004a*/ 	.short	0x0000


	//----- nvinfo : EIATTR_MAXREG_COUNT
	.align		4
        /*004c*/ 	.byte	0x03, 0x1b
        /*004e*/ 	.short	0x00ff


	//----- nvinfo : EIATTR_NUM_BARRIERS
	.align		4
        /*0050*/ 	.byte	0x02, 0x4c
        /*0052*/ 	.byte	0x01
	.zero		1


	//----- nvinfo : EIATTR_MERCURY_ISA_VERSION
	.align		4
        /*0054*/ 	.byte	0x03, 0x5f
        /*0056*/ 	.short	0x0101


	//----- nvinfo : EIATTR_VRC_CTA_INIT_COUNT
	.align		4
        /*0058*/ 	.byte	0x02, 0x4a
	.zero		1
	.zero		1


	//----- nvinfo : EIATTR_EXIT_INSTR_OFFSETS
	.align		4
        /*005c*/ 	.byte	0x04, 0x1c
        /*005e*/ 	.short	(.L_17 - .L_16)


	//   ....[0]....
.L_16:
        /*0060*/ 	.word	0x00003b90


	//----- nvinfo : EIATTR_CRS_STACK_SIZE
	.align		4
.L_17:
        /*0064*/ 	.byte	0x04, 0x1e
        /*0066*/ 	.short	(.L_19 - .L_18)
.L_18:
        /*0068*/ 	.word	0x00000000


	//----- nvinfo : EIATTR_CBANK_PARAM_SIZE
	.align		4
.L_19:
        /*006c*/ 	.byte	0x03, 0x19
        /*006e*/ 	.short	0x0020


	//----- nvinfo : EIATTR_PARAM_CBANK
	.align		4
        /*0070*/ 	.byte	0x04, 0x0a
        /*0072*/ 	.short	(.L_21 - .L_20)
	.align		4
.L_20:
        /*0074*/ 	.word	index@(.nv.constant0.my_kernel_kernel0)
        /*0078*/ 	.short	0x0380
        /*007a*/ 	.short	0x0020


	//----- nvinfo : EIATTR_SW_WAR
	.align		4
.L_21:
        /*007c*/ 	.byte	0x04, 0x36
        /*007e*/ 	.short	(.L_23 - .L_22)
.L_22:
        /*0080*/ 	.word	0x00000008
.L_23:


//--------------------- .nv.callgraph             --------------------------
	.section	.nv.callgraph,"",@"SHT_CUDA_CALLGRAPH"
	.align	4
	.sectionentsize	8
	.align		4
        /*0000*/ 	.word	0x00000000
	.align		4
        /*0004*/ 	.word	0xffffffff
	.align		4
        /*0008*/ 	.word	0x00000000
	.align		4
        /*000c*/ 	.word	0xfffffffe
	.align		4
        /*0010*/ 	.word	0x00000000
	.align		4
        /*0014*/ 	.word	0xfffffffd
	.align		4
        /*0018*/ 	.word	0x00000000
	.align		4
        /*001c*/ 	.word	0xfffffffc


//--------------------- .text.my_kernel_kernel0   --------------------------
	.section	.text.my_kernel_kernel0,"ax",@progbits
	.align	128
        .global         my_kernel_kernel0
        .type           my_kernel_kernel0,@function
        .size           my_kernel_kernel0,(.L_x_4 - my_kernel_kernel0)
        .other          my_kernel_kernel0,@"STO_CUDA_ENTRY STV_DEFAULT"
my_kernel_kernel0:
.text.my_kernel_kernel0:
[----:B------:R-:W-:Y:S01]  /*0000*/  LDC R1, c[0x0][0x37c] ;  /* 0x0000df00ff017b82 */ /* 0x000fe20000000800 */
[----:B------:R-:W0:Y:S07]  /*0010*/  S2R R6, SR_CTAID.X ;  /* 0x0000000000067919 */ /* 0x000e2e0000002500 */
[----:B------:R-:W1:Y:S01]  /*0020*/  LDC.64 R4, c[0x0][0x388] ;  /* 0x0000e200ff047b82 */ /* 0x000e620000000a00 */
[----:B------:R-:W-:Y:S01]  /*0030*/  UMOV UR4, 0x400 ;  /* 0x0000040000047882 */ /* 0x000fe20000000000 */
[----:B------:R-:W-:Y:S01]  /*0040*/  CS2R R74, SRZ ;  /* 0x00000000004a7805 */ /* 0x000fe2000001ff00 */
[----:B------:R-:W2:Y:S01]  /*0050*/  S2R R0, SR_TID.X ;  /* 0x0000000000007919 */ /* 0x000ea20000002100 */
[----:B------:R-:W-:Y:S01]  /*0060*/  UIADD3 UR6, UPT, UPT, UR4, 0x1000, URZ ;  /* 0x0000100004067890 */ /* 0x000fe2000fffe0ff */
[----:B------:R-:W-:-:S02]  /*0070*/  CS2R R112, SRZ ;  /* 0x0000000000707805 */ /* 0x000fc4000001ff00 */
[----:B------:R-:W-:Y:S02]  /*0080*/  CS2R R108, SRZ ;  /* 0x00000000006c7805 */ /* 0x000fe4000001ff00 */
[----:B------:R-:W-:Y:S01]  /*0090*/  CS2R R92, SRZ ;  /* 0x00000000005c7805 */ /* 0x000fe2000001ff00 */
[----:B------:R-:W3:Y:S01]  /*00a0*/  S2UR UR7, SR_CgaCtaId ;  /* 0x00000000000779c3 */ /* 0x000ee20000008800 */
[----:B------:R-:W-:Y:S02]  /*00b0*/  CS2R R106, SRZ ;  /* 0x00000000006a7805 */ /* 0x000fe4000001ff00 */
[----:B------:R-:W-:Y:S02]  /*00c0*/  CS2R R90, SRZ ;  /* 0x00000000005a7805 */ /* 0x000fe4000001ff00 */
[----:B------:R-:W-:Y:S02]  /*00d0*/  CS2R R110, SRZ ;  /* 0x00000000006e7805 */ /* 0x000fe4000001ff00 */
[----:B------:R-:W-:-:S02]  /*00e0*/  CS2R R10, SRZ ;  /* 0x00000000000a7805 */ /* 0x000fc4000001ff00 */
[----:B------:R-:W-:Y:S02]  /*00f0*/  CS2R R104, SRZ ;  /* 0x0000000000687805 */ /* 0x000fe4000001ff00 */
[----:B------:R-:W-:Y:S02]  /*0100*/  CS2R R88, SRZ ;  /* 0x0000000000587805 */ /* 0x000fe4000001ff00 */
        /* <DEDUP_REMOVED lines=16> */
[----:B0-----:R-:W-:Y:S01]  /*0210*/  SHF.L.U32 R2, R6, 0x5, RZ ;  /* 0x0000000506027819 */ /* 0x001fe200000006ff */
[----:B---3--:R-:W-:Y:S01]  /*0220*/  ULEA UR5, UR7, UR4, 0x18 ;  /* 0x0000000407057291 */ /* 0x008fe2000f8ec0ff */
[----:B------:R-:W-:Y:S02]  /*0230*/  CS2R R80, SRZ ;  /* 0x0000000000507805 */ /* 0x000fe4000001ff00 */
[----:B------:R-:W-:Y:S02]  /*0240*/  CS2R R52, SRZ ;  /* 0x0000000000347805 */ /* 0x000fe4000001ff00 */
[----:B------:R-:W-:Y:S02]  /*0250*/  LOP3.LUT R3, R2, 0x60, RZ, 0xc0, !PT ;  /* 0x0000006002037812 */ /* 0x000fe400078ec0ff */
[----:B------:R-:W-:Y:S02]  /*0260*/  CS2R R94, SRZ ;  /* 0x00000000005e7805 */ /* 0x000fe4000001ff00 */
[----:B--2---:R-:W-:-:S02]  /*0270*/  SHF.L.U32 R8, R0, 0x3, RZ ;  /* 0x0000000300087819 */ /* 0x004fc400000006ff */
[----:B------:R-:W-:Y:S02]  /*0280*/  CS2R R78, SRZ ;  /* 0x00000000004e7805 */ /* 0x000fe4000001ff00 */
[C---:B------:R-:W-:Y:S02]  /*0290*/  LEA R7, R0.reuse, R3, 0x8 ;  /* 0x0000000300077211 */ /* 0x040fe400078e40ff */
[----:B------:R-:W-:Y:S02]  /*02a0*/  CS2R R72, SRZ ;  /* 0x0000000000487805 */ /* 0x000fe4000001ff00 */
[----:B------:R-:W-:Y:S01]  /*02b0*/  SHF.R.U32.HI R3, RZ, 0x3, R0 ;  /* 0x00000003ff037819 */ /* 0x000fe20000011600 */
[----:B------:R-:W0:Y:S01]  /*02c0*/  LDCU.64 UR10, c[0x0][0x358] ;  /* 0x00006b00ff0a77ac */ /* 0x000e220008000a00 */
[----:B------:R-:W-:Y:S01]  /*02d0*/  SHF.R.U32.HI R2, RZ, 0x2, R6 ;  /* 0x00000002ff027819 */ /* 0x000fe20000011606 */
[----:B-1----:R-:W-:Y:S01]  /*02e0*/  IMAD.WIDE.U32 R4, R7, 0x4, R4 ;  /* 0x0000000407047825 */ /* 0x002fe200078e0004 */
[----:B------:R-:W-:Y:S01]  /*02f0*/  SHF.L.U32 R6, R0, 0x6, RZ ;  /* 0x0000000600067819 */ /* 0x000fe200000006ff */
[----:B------:R-:W-:Y:S01]  /*0300*/  ULEA UR6, UR7, UR6, 0x18 ;  /* 0x0000000607067291 */ /* 0x000fe2000f8ec0ff */
[----:B------:R-:W-:Y:S01]  /*0310*/  LOP3.LUT R7, R8, 0x60, RZ, 0xc0, !PT ;  /* 0x0000006008077812 */ /* 0x000fe200078ec0ff */
[----:B------:R-:W-:Y:S01]  /*0320*/  IMAD R3, R3, 0x2d8, R0 ;  /* 0x000002d803037824 */ /* 0x000fe200078e0200 */
[----:B------:R-:W-:-:S02]  /*0330*/  IADD3 R116, P0, PT, R4, 0x200, RZ ;  /* 0x0000020004747810 */ /* 0x000fc40007f1e0ff */
[----:B------:R-:W-:Y:S02]  /*0340*/  CS2R R8, SRZ ;  /* 0x0000000000087805 */ /* 0x000fe4000001ff00 */
[----:B------:R-:W-:Y:S01]  /*0350*/  SHF.L.U32 R4, R0, 0x2, RZ ;  /* 0x0000000200047819 */ /* 0x000fe200000006ff */
[----:B------:R-:W-:Y:S01]  /*0360*/  IMAD R2, R2, 0x17000, R3 ;  /* 0x0001700002027824 */ /* 0x000fe200078e0203 */
[----:B------:R-:W-:Y:S01]  /*0370*/  LOP3.LUT R3, R7, 0xfc00, R6, 0xf8, !PT ;  /* 0x0000fc0007037812 */ /* 0x000fe200078ef806 */
[----:B------:R-:W-:Y:S01]  /*0380*/  UMOV UR4, URZ ;  /* 0x000000ff00047c82 */ /* 0x000fe20008000000 */
[----:B------:R-:W-:Y:S02]  /*0390*/  IADD3.X R117, PT, PT, RZ, R5, RZ, P0, !PT ;  /* 0x00000005ff757210 */ /* 0x000fe400007fe4ff */
[----:B------:R-:W-:Y:S02]  /*03a0*/  SHF.R.U32.HI R5, RZ, 0x2, R0 ;  /* 0x00000002ff057819 */ /* 0x000fe40000011600 */
[----:B------:R-:W-:-:S02]  /*03b0*/  SHF.L.U32 R6, R0, 0x4, RZ ;  /* 0x0000000400067819 */ /* 0x000fc400000006ff */
[----:B------:R-:W-:Y:S02]  /*03c0*/  LOP3.LUT R5, R5, 0x3, RZ, 0xc0, !PT ;  /* 0x0000000305057812 */ /* 0x000fe400078ec0ff */
[----:B------:R-:W-:Y:S02]  /*03d0*/  LOP3.LUT R6, R6, 0x30, RZ, 0xc0, !PT ;  /* 0x0000003006067812 */ /* 0x000fe400078ec0ff */
[----:B0-----:R-:W-:-:S07]  /*03e0*/  LEA R7, R0, UR5, 0x2 ;  /* 0x0000000500077c11 */ /* 0x001fce000f8e10ff */
.L_x_2:
[----:B------:R-:W0:Y:S02]  /*03f0*/  LDC.64 R16, c[0x0][0x380] ;  /* 0x0000e000ff107b82 */ /* 0x000e240000000a00 */
[----:B0-----:R-:W-:-:S05]  /*0400*/  IMAD.WIDE.U32 R16, R2, 0x4, R16 ;  /* 0x0000000402107825 */ /* 0x001fca00078e0010 */
[----:B------:R-:W2:Y:S04]  /*0410*/  LDG.E.CONSTANT R18, desc[UR10][R16.64] ;  /* 0x0000000a10127981 */ /* 0x000ea8000c1e9900 */
[----:B------:R-:W3:Y:S04]  /*0420*/  LDG.E.CONSTANT R20, desc[UR10][R16.64+0x5c00] ;  /* 0x005c000a10147981 */ /* 0x000ee8000c1e9900 */
[----:B------:R-:W4:Y:S04]  /*0430*/  LDG.E.CONSTANT R22, desc[UR10][R16.64+0xb800] ;  /* 0x00b8000a10167981 */ /* 0x000f28000c1e9900 */
[----:B------:R-:W5:Y:S04]  /*0440*/  LDG.E.CONSTANT R24, desc[UR10][R16.64+0x11400] ;  /* 0x0114000a10187981 */ /* 0x000f68000c1e9900 */
        /* <DEDUP_REMOVED lines=11> */
[----:B------:R-:W5:Y:S01]  /*0500*/  LDG.E.CONSTANT R56, desc[UR10][R16.64+0x56400] ;  /* 0x0564000a10387981 */ /* 0x000f62000c1e9900 */
[----:B------:R-:W-:Y:S01]  /*0510*/  BAR.SYNC.DEFER_BLOCKING 0x0 ;  /* 0x0000000000007b1d */ /* 0x000fe20000010000 */
[----:B------:R-:W-:-:S05]  /*0520*/  ISETP.GT.U32.AND P0, PT, R0, 0x3, PT ;  /* 0x000000030000780c */ /* 0x000fca0003f04070 */
[----:B------:R-:W-:Y:S01]  /*0530*/  BSSY.RECONVERGENT B0, `(.L_x_0) ;  /* 0x0000068000007945 */ /* 0x000fe20003800200 */
[----:B--2---:R0:W-:Y:S04]  /*0540*/  STS [R7], R18 ;  /* 0x0000001207007388 */ /* 0x0041e80000000800 */
[----:B---3--:R0:W-:Y:S04]  /*0550*/  STS [R7+0x100], R20 ;  /* 0x0001001407007388 */ /* 0x0081e80000000800 */
[----:B----4-:R0:W-:Y:S04]  /*0560*/  STS [R7+0x200], R22 ;  /* 0x0002001607007388 */ /* 0x0101e80000000800 */
[----:B-----5:R0:W-:Y:S04]  /*0570*/  STS [R7+0x300], R24 ;  /* 0x0003001807007388 */ /* 0x0201e80000000800 */
[----:B------:R0:W-:Y:S04]  /*0580*/  STS [R7+0x400], R26 ;  /* 0x0004001a07007388 */ /* 0x0001e80000000800 */
        /* <DEDUP_REMOVED lines=10> */
[----:B------:R0:W-:Y:S01]  /*0630*/  STS [R7+0xf00], R56 ;  /* 0x000f003807007388 */ /* 0x0001e20000000800 */
[----:B------:R-:W-:Y:S05]  /*0640*/  @P0 BRA `(.L_x_1) ;  /* 0x0000000400580947 */ /* 0x000fea0003800000 */
[----:B------:R-:W2:Y:S04]  /*0650*/  LDG.E.CONSTANT R16, desc[UR10][R116.64+-0x200] ;  /* 0xfffe000a74107981 */ /* 0x000ea8000c1e9900 */
[----:B------:R-:W2:Y:S04]  /*0660*/  LDG.E.CONSTANT R17, desc[UR10][R116.64+-0x1fc] ;  /* 0xfffe040a74117981 */ /* 0x000ea8000c1e9900 */
[----:B0-----:R-:W2:Y:S04]  /*0670*/  LDG.E.CONSTANT R18, desc[UR10][R116.64+-0x1f8] ;  /* 0xfffe080a74127981 */ /* 0x001ea8000c1e9900 */
[----:B------:R-:W2:Y:S04]  /*0680*/  LDG.E.CONSTANT R19, desc[UR10][R116.64+-0x1f4] ;  /* 0xfffe0c0a74137981 */ /* 0x000ea8000c1e9900 */
[----:B------:R-:W3:Y:S04]  /*0690*/  LDG.E.CONSTANT R20, desc[UR10][R116.64+-0x1f0] ;  /* 0xfffe100a74147981 */ /* 0x000ee8000c1e9900 */
[----:B------:R-:W3:Y:S04]  /*06a0*/  LDG.E.CONSTANT R21, desc[UR10][R116.64+-0x1ec] ;  /* 0xfffe140a74157981 */ /* 0x000ee8000c1e9900 */
[----:B------:R-:W3:Y:S04]  /*06b0*/  LDG.E.CONSTANT R22, desc[UR10][R116.64+-0x1e8] ;  /* 0xfffe180a74167981 */ /* 0x000ee8000c1e9900 */
[----:B------:R-:W3:Y:S04]  /*06c0*/  LDG.E.CONSTANT R23, desc[UR10][R116.64+-0x1e4] ;  /* 0xfffe1c0a74177981 */ /* 0x000ee8000c1e9900 */
[----:B------:R-:W4:Y:S04]  /*06d0*/  LDG.E.CONSTANT R24, desc[UR10][R116.64+-0x1e0] ;  /* 0xfffe200a74187981 */ /* 0x000f28000c1e9900 */
[----:B------:R-:W4:Y:S04]  /*06e0*/  LDG.E.CONSTANT R25, desc[UR10][R116.64+-0x1dc] ;  /* 0xfffe240a74197981 */ /* 0x000f28000c1e9900 */
[----:B------:R-:W4:Y:S04]  /*06f0*/  LDG.E.CONSTANT R26, desc[UR10][R116.64+-0x1d8] ;  /* 0xfffe280a741a7981 */ /* 0x000f28000c1e9900 */
        /* <DEDUP_REMOVED lines=9> */
[----:B------:R-:W0:Y:S01]  /*0790*/  S2UR UR8, SR_CgaCtaId ;  /* 0x00000000000879c3 */ /* 0x000e220000008800 */
[----:B------:R-:W-:Y:S01]  /*07a0*/  UMOV UR7, 0x400 ;  /* 0x0000040000077882 */ /* 0x000fe20000000000 */
[----:B------:R-:W1:Y:S01]  /*07b0*/  S2R R0, SR_TID.X ;  /* 0x0000000000007919 */ /* 0x000e620000002100 */
[----:B------:R-:W-:Y:S01]  /*07c0*/  UIADD3 UR7, UPT, UPT, UR7, 0x1000, URZ ;  /* 0x0000100007077890 */ /* 0x000fe2000fffe0ff */
[----:B------:R-:W5:Y:S04]  /*07d0*/  LDG.E.CONSTANT R36, desc[UR10][R116.64+0x20] ;  /* 0x0000200a74247981 */ /* 0x000f68000c1e9900 */
[----:B------:R-:W5:Y:S04]  /*07e0*/  LDG.E.CONSTANT R37, desc[UR10][R116.64+0x24] ;  /* 0x0000240a74257981 */ /* 0x000f68000c1e9900 */
[----:B------:R-:W5:Y:S04]  /*07f0*/  LDG.E.CONSTANT R38, desc[UR10][R116.64+0x28] ;  /* 0x0000280a74267981 */ /* 0x000f68000c1e9900 */
[----:B------:R-:W5:Y:S04]  /*0800*/  LDG.E.CONSTANT R39, desc[UR10][R116.64+0x2c] ;  /* 0x00002c0a74277981 */ /* 0x000f68000c1e9900 */
[----:B------:R-:W5:Y:S01]  /*0810*/  LDG.E.CONSTANT R40, desc[UR10][R116.64+0x30] ;  /* 0x0000300a74287981 */ /* 0x000f62000c1e9900 */
[----:B0-----:R-:W-:-:S03]  /*0820*/  ULEA UR7, UR8, UR7, 0x18 ;  /* 0x0000000708077291 */ /* 0x001fc6000f8ec0ff */
[----:B------:R-:W5:Y:S04]  /*0830*/  LDG.E.CONSTANT R41, desc[UR10][R116.64+0x34] ;  /* 0x0000340a74297981 */ /* 0x000f68000c1e9900 */
[----:B------:R-:W5:Y:S01]  /*0840*/  LDG.E.CONSTANT R42, desc[UR10][R116.64+0x38] ;  /* 0x0000380a742a7981 */ /* 0x000f62000c1e9900 */
[----:B-1----:R-:W-:-:S03]  /*0850*/  LEA R118, R0, UR7, 0x8 ;  /* 0x0000000700767c11 */ /* 0x002fc6000f8e40ff */
        /* <DEDUP_REMOVED lines=17> */
[----:B--2---:R0:W-:Y:S04]  /*0970*/  STS.128 [R118], R16 ;  /* 0x0000001076007388 */ /* 0x0041e80000000c00 */
[----:B---3--:R1:W-:Y:S04]  /*0980*/  STS.128 [R118+0x10], R20 ;  /* 0x0000101476007388 */ /* 0x0083e80000000c00 */
[----:B0-----:R-:W2:Y:S04]  /*0990*/  LDG.E.CONSTANT R16, desc[UR10][R116.64+-0x1b0] ;  /* 0xfffe500a74107981 */ /* 0x001ea8000c1e9900 */
[----:B------:R-:W2:Y:S04]  /*09a0*/  LDG.E.CONSTANT R17, desc[UR10][R116.64+-0x1ac] ;  /* 0xfffe540a74117981 */ /* 0x000ea8000c1e9900 */
[----:B------:R-:W2:Y:S04]  /*09b0*/  LDG.E.CONSTANT R18, desc[UR10][R116.64+-0x1a8] ;  /* 0xfffe580a74127981 */ /* 0x000ea8000c1e9900 */
[----:B----4-:R0:W-:Y:S04]  /*09c0*/  STS.128 [R118+0x20], R24 ;  /* 0x0000201876007388 */ /* 0x0101e80000000c00 */
[----:B------:R-:W2:Y:S04]  /*09d0*/  LDG.E.CONSTANT R19, desc[UR10][R116.64+-0x1a4] ;  /* 0xfffe5c0a74137981 */ /* 0x000ea8000c1e9900 */
[----:B-1----:R-:W3:Y:S04]  /*09e0*/  LDG.E.CONSTANT R20, desc[UR10][R116.64+-0x1a0] ;  /* 0xfffe600a74147981 */ /* 0x002ee8000c1e9900 */
[----:B------:R-:W3:Y:S04]  /*09f0*/  LDG.E.CONSTANT R21, desc[UR10][R116.64+-0x19c] ;  /* 0xfffe640a74157981 */ /* 0x000ee8000c1e9900 */
[----:B-----5:R1:W-:Y:S04]  /*0a00*/  STS.128 [R118+0x30], R28 ;  /* 0x0000301c76007388 */ /* 0x0203e80000000c00 */
[----:B------:R-:W3:Y:S04]  /*0a10*/  LDG.E.CONSTANT R22, desc[UR10][R116.64+-0x198] ;  /* 0xfffe680a74167981 */ /* 0x000ee8000c1e9900 */
[----:B------:R-:W3:Y:S04]  /*0a20*/  LDG.E.CONSTANT R23, desc[UR10][R116.64+-0x194] ;  /* 0xfffe6c0a74177981 */ /* 0x000ee8000c1e9900 */
[----:B0-----:R-:W4:Y:S04]  /*0a30*/  LDG.E.CONSTANT R24, desc[UR10][R116.64+-0x190] ;  /* 0xfffe700a74187981 */ /* 0x001f28000c1e9900 */
[----:B------:R0:W-:Y:S04]  /*0a40*/  STS.128 [R118+0x40], R32 ;  /* 0x0000402076007388 */ /* 0x0001e80000000c00 */
[----:B------:R-:W4:Y:S04]  /*0a50*/  LDG.E.CONSTANT R25, desc[UR10][R116.64+-0x18c] ;  /* 0xfffe740a74197981 */ /* 0x000f28000c1e9900 */
[----:B------:R-:W4:Y:S04]  /*0a60*/  LDG.E.CONSTANT R26, desc[UR10][R116.64+-0x188] ;  /* 0xfffe780a741a7981 */ /* 0x000f28000c1e9900 */
[----:B------:R-:W4:Y:S04]  /*0a70*/  LDG.E.CONSTANT R27, desc[UR10][R116.64+-0x184] ;  /* 0xfffe7c0a741b7981 */ /* 0x000f28000c1e9900 */
[----:B-1----:R-:W5:Y:S04]  /*0a80*/  LDG.E.CONSTANT R28, desc[UR10][R116.64] ;  /* 0x0000000a741c7981 */ /* 0x002f68000c1e9900 */
[----:B------:R-:W5:Y:S04]  /*0a90*/  LDG.E.CONSTANT R29, desc[UR10][R116.64+0x4] ;  /* 0x0000040a741d7981 */ /* 0x000f68000c1e9900 */
[----:B------:R-:W5:Y:S04]  /*0aa0*/  LDG.E.CONSTANT R30, desc[UR10][R116.64+0x8] ;  /* 0x0000080a741e7981 */ /* 0x000f68000c1e9900 */
[----:B------:R-:W5:Y:S04]  /*0ab0*/  LDG.E.CONSTANT R31, desc[UR10][R116.64+0xc] ;  /* 0x00000c0a741f7981 */ /* 0x000f68000c1e9900 */
[----:B0-----:R-:W5:Y:S04]  /*0ac0*/  LDG.E.CONSTANT R32, desc[UR10][R116.64+0x10] ;  /* 0x0000100a74207981 */ /* 0x001f68000c1e9900 */
[----:B------:R-:W5:Y:S04]  /*0ad0*/  LDG.E.CONSTANT R33, desc[UR10][R116.64+0x14] ;  /* 0x0000140a74217981 */ /* 0x000f68000c1e9900 */
[----:B------:R-:W5:Y:S04]  /*0ae0*/  LDG.E.CONSTANT R34, desc[UR10][R116.64+0x18] ;  /* 0x0000180a74227981 */ /* 0x000f68000c1e9900 */
[----:B------:R-:W5:Y:S04]  /*0af0*/  LDG.E.CONSTANT R35, desc[UR10][R116.64+0x1c] ;  /* 0x00001c0a74237981 */ /* 0x000f68000c1e9900 */
[----:B------:R1:W-:Y:S04]  /*0b00*/  STS.128 [R118+0xa0], R36 ;  /* 0x0000a02476007388 */ /* 0x0003e80000000c00 */
[----:B------:R1:W-:Y:S04]  /*0b10*/  STS.128 [R118+0xb0], R40 ;  /* 0x0000b02876007388 */ /* 0x0003e80000000c00 */
[----:B------:R1:W-:Y:S04]  /*0b20*/  STS.128 [R118+0xc0], R44 ;  /* 0x0000c02c76007388 */ /* 0x0003e80000000c00 */
[----:B------:R1:W-:Y:S04]  /*0b30*/  STS.128 [R118+0xd0], R56 ;  /* 0x0000d03876007388 */ /* 0x0003e80000000c00 */
[----:B------:R1:W-:Y:S04]  /*0b40*/  STS.128 [R118+0xe0], R60 ;  /* 0x0000e03c76007388 */ /* 0x0003e80000000c00 */
[----:B------:R1:W-:Y:S04]  /*0b50*/  STS.128 [R118+0xf0], R64 ;  /* 0x0000f04076007388 */ /* 0x0003e80000000c00 */
[----:B--2---:R1:W-:Y:S04]  /*0b60*/  STS.128 [R118+0x50], R16 ;  /* 0x0000501076007388 */ /* 0x0043e80000000c00 */
[----:B---3--:R1:W-:Y:S04]  /*0b70*/  STS.128 [R118+0x60], R20 ;  /* 0x0000601476007388 */ /* 0x0083e80000000c00 */
[----:B----4-:R1:W-:Y:S04]  /*0b80*/  STS.128 [R118+0x70], R24 ;  /* 0x0000701876007388 */ /* 0x0103e80000000c00 */
[----:B-----5:R1:W-:Y:S04]  /*0b90*/  STS.128 [R118+0x80], R28 ;  /* 0x0000801c76007388 */ /* 0x0203e80000000c00 */
[----:B------:R1:W-:Y:S02]  /*0ba0*/  STS.128 [R118+0x90], R32 ;  /* 0x0000902076007388 */ /* 0x0003e40000000c00 */
.L_x_1:
[----:B------:R-:W-:Y:S05]  /*0bb0*/  BSYNC.RECONVERGENT B0 ;  /* 0x0000000000007941 */ /* 0x000fea0003800200 */
.L_x_0:
[----:B------:R-:W-:Y:S01]  /*0bc0*/  BAR.SYNC.DEFER_BLOCKING 0x0 ;  /* 0x0000000000007b1d */ /* 0x000fe20000010000 */
[----:B------:R-:W-:Y:S01]  /*0bd0*/  UIADD3 UR4, UPT, UPT, UR4, 0x1, URZ ;  /* 0x0000000104047890 */ /* 0x000fe2000fffe0ff */
[----:B------:R-:W-:Y:S02]  /*0be0*/  IADD3 R116, P0, PT, R116, 0x1000, RZ ;  /* 0x0000100074747810 */ /* 0x000fe40007f1e0ff */
[----:B------:R-:W-:Y:S01]  /*0bf0*/  IADD3 R2, PT, PT, R2, 0x8, RZ ;  /* 0x0000000802027810 */ /* 0x000fe20007ffe0ff */
[----:B------:R-:W-:Y:S01]  /*0c00*/  UISETP.NE.AND UP0, UPT, UR4, 0x5c, UPT ;  /* 0x0000005c0400788c */ /* 0x000fe2000bf05270 */
[----:B------:R-:W-:Y:S01]  /*0c10*/  IADD3.X R117, PT, PT, RZ, R117, RZ, P0, !PT ;  /* 0x00000075ff757210 */ /* 0x000fe200007fe4ff */
[----:B01----:R-:W-:Y:S04]  /*0c20*/  LDS.128 R16, [R3+UR5] ;  /* 0x0000000503107984 */ /* 0x003fe80008000c00 */
[----:B------:R-:W0:Y:S04]  /*0c30*/  LDS.128 R56, [R6+UR6] ;  /* 0x0000000606387984 */ /* 0x000e280008000c00 */
[----:B------:R-:W1:Y:S04]  /*0c40*/  LDS.128 R20, [R3+UR5+0x80] ;  /* 0x0000800503147984 */ /* 0x000e680008000c00 */
[----:B------:R-:W2:Y:S04]  /*0c50*/  LDS.128 R24, [R3+UR5+0x100] ;  /* 0x0001000503187984 */ /* 0x000ea80008000c00 */
[----:B------:R-:W3:Y:S04]  /*0c60*/  LDS.128 R28, [R3+UR5+0x180] ;  /* 0x00018005031c7984 */ /* 0x000ee80008000c00 */
[----:B------:R-:W4:Y:S04]  /*0c70*/  LDS.128 R32, [R3+UR5+0x200] ;  /* 0x0002000503207984 */ /* 0x000f280008000c00 */
[----:B------:R-:W5:Y:S04]  /*0c80*/  LDS.128 R36, [R3+UR5+0x280] ;  /* 0x0002800503247984 */ /* 0x000f680008000c00 */
[----:B------:R-:W5:Y:S04]  /*0c90*/  LDS.128 R40, [R3+UR5+0x300] ;  /* 0x0003000503287984 */ /* 0x000f680008000c00 */
[----:B------:R-:W5:Y:S04]  /*0ca0*/  LDS.128 R44, [R3+UR5+0x380] ;  /* 0x00038005032c7984 */ /* 0x000f680008000c00 */
[----:B------:R-:W5:Y:S04]  /*0cb0*/  LDS.128 R60, [R6+UR6+0x40] ;  /* 0x00004006063c7984 */ /* 0x000f680008000c00 */
[----:B------:R-:W5:Y:S01]  /*0cc0*/  LDS.128 R64, [R6+UR6+0x80] ;  /* 0x0000800606407984 */ /* 0x000f620008000c00 */
[C---:B0-----:R-:W-:Y:S01]  /*0cd0*/  FFMA R73, R16.reuse, R56, R73 ;  /* 0x0000003810497223 */ /* 0x041fe20000000049 */
[C---:B------:R-:W-:Y:S01]  /*0ce0*/  FFMA R72, R16.reuse, R57, R72 ;  /* 0x0000003910487223 */ /* 0x040fe20000000048 */
[C---:B------:R-:W-:Y:S01]  /*0cf0*/  FFMA R93, R16.reuse, R58, R93 ;  /* 0x0000003a105d7223 */ /* 0x040fe2000000005d */
[----:B------:R-:W-:Y:S01]  /*0d00*/  FFMA R109, R16, R59, R109 ;  /* 0x0000003b106d7223 */ /* 0x000fe2000000006d */
[----:B-1----:R-:W-:Y:S01]  /*0d10*/  FFMA R69, R56, R20, R69 ;  /* 0x0000001438457223 */ /* 0x002fe20000000045 */
[C---:B------:R-:W-:Y:S01]  /*0d20*/  FFMA R81, R20.reuse, R57, R81 ;  /* 0x0000003914517223 */ /* 0x040fe20000000051 */
[C---:B------:R-:W-:Y:S01]  /*0d30*/  FFMA R97, R20.reuse, R58, R97 ;  /* 0x0000003a14617223 */ /* 0x040fe20000000061 */
[----:B------:R-:W-:Y:S01]  /*0d40*/  FFMA R110, R20, R59, R110 ;  /* 0x0000003b146e7223 */ /* 0x000fe2000000006e */
[----:B--2---:R-:W-:Y:S01]  /*0d50*/  FFMA R74, R56, R24, R74 ;  /* 0x00000018384a7223 */ /* 0x004fe2000000004a */
[C---:B------:R-:W-:Y:S01]  /*0d60*/  FFMA R85, R24.reuse, R57, R85 ;  /* 0x0000003918557223 */ /* 0x040fe20000000055 */
[C---:B------:R-:W-:Y:S01]  /*0d70*/  FFMA R101, R24.reuse, R58, R101 ;  /* 0x0000003a18657223 */ /* 0x040fe20000000065 */
[----:B------:R-:W-:Y:S01]  /*0d80*/  FFMA R14, R24, R59, R14 ;  /* 0x0000003b180e7223 */ /* 0x000fe2000000000e */
[----:B---3--:R-:W-:Y:S01]  /*0d90*/  FFMA R77, R56, R28, R77 ;  /* 0x0000001c384d7223 */ /* 0x008fe2000000004d */
[CC--:B------:R-:W-:Y:S01]  /*0da0*/  FFMA R89, R28.reuse, R57.reuse, R89 ;  /* 0x000000391c597223 */ /* 0x0c0fe20000000059 */
[----:B------:R-:W-:Y:S01]  /*0db0*/  FFMA R105, R28, R58, R105 ;  /* 0x0000003a1c697223 */ /* 0x000fe20000000069 */
[----:B----4-:R-:W-:Y:S01]  /*0dc0*/  FFMA R70, R56, R32, R70 ;  /* 0x0000002038467223 */ /* 0x010fe20000000046 */
[C---:B------:R-:W-:Y:S01]  /*0dd0*/  FFMA R78, R32.reuse, R57, R78 ;  /* 0x00000039204e7223 */ /* 0x040fe2000000004e */
[C---:B------:R-:W-:Y:S01]  /*0de0*/  FFMA R94, R32.reuse, R58, R94 ;  /* 0x0000003a205e7223 */ /* 0x040fe2000000005e */
[----:B------:R-:W-:Y:S01]  /*0df0*/  FFMA R54, R32, R59, R54 ;  /* 0x0000003b20367223 */ /* 0x000fe20000000036 */
[----:B-----5:R-:W-:Y:S01]  /*0e00*/  FFMA R68, R56, R36, R68 ;  /* 0x0000002438447223 */ /* 0x020fe20000000044 */
[C---:B------:R-:W-:Y:S01]  /*0e10*/  FFMA R82, R36.reuse, R57, R82 ;  /* 0x0000003924527223 */ /* 0x040fe20000000052 */
[C---:B------:R-:W-:Y:S01]  /*0e20*/  FFMA R98, R36.reuse, R58, R98 ;  /* 0x0000003a24627223 */ /* 0x040fe20000000062 */
[----:B------:R-:W-:Y:S01]  /*0e30*/  FFMA R50, R36, R59, R50 ;  /* 0x0000003b24327223 */ /* 0x000fe20000000032 */
[----:B------:R-:W-:Y:S01]  /*0e40*/  FFMA R76, R56, R40, R76 ;  /* 0x00000028384c7223 */ /* 0x000fe2000000004c */
[C---:B------:R-:W-:Y:S01]  /*0e50*/  FFMA R86, R40.reuse, R57, R86 ;  /* 0x0000003928567223 */ /* 0x040fe20000000056 */
[C---:B------:R-:W-:Y:S01]  /*0e60*/  FFMA R102, R40.reuse, R58, R102 ;  /* 0x0000003a28667223 */ /* 0x040fe20000000066 */
[----:B------:R-:W-:Y:S01]  /*0e70*/  FFMA R13, R40, R59, R13 ;  /* 0x0000003b280d7223 */ /* 0x000fe2000000000d */
[----:B------:R-:W-:Y:S01]  /*0e80*/  FFMA R56, R56, R44, R90 ;  /* 0x0000002c38387223 */ /* 0x000fe2000000005a */
[C---:B------:R-:W-:Y:S01]  /*0e90*/  FFMA R57, R44.reuse, R57, R106 ;  /* 0x000000392c397223 */ /* 0x040fe2000000006a */
[----:B------:R-:W-:Y:S01]  /*0ea0*/  FFMA R58, R44, R58, R111 ;  /* 0x0000003a2c3a7223 */ /* 0x000fe2000000006f */
[-C--:B------:R-:W-:Y:S01]  /*0eb0*/  FFMA R90, R28, R59.reuse, R10 ;  /* 0x0000003b1c5a7223 */ /* 0x080fe2000000000a */
[----:B------:R-:W-:Y:S01]  /*0ec0*/  FFMA R59, R44, R59, R9 ;  /* 0x0000003b2c3b7223 */ /* 0x000fe20000000009 */
[C---:B------:R-:W-:Y:S01]  /*0ed0*/  FFMA R106, R60.reuse, R28, R8 ;  /* 0x0000001c3c6a7223 */ /* 0x040fe20000000008 */
[----:B------:R-:W-:Y:S01]  /*0ee0*/  FFMA R111, R60, R40, R11 ;  /* 0x000000283c6f7223 */ /* 0x000fe2000000000b */
[----:B------:R-:W-:Y:S01]  /*0ef0*/  FFMA R53, R16, R60, R53 ;  /* 0x0000003c10357223 */ /* 0x000fe20000000035 */
[----:B------:R-:W0:Y:S01]  /*0f00*/  LDS.128 R8, [R6+UR6+0xc0] ;  /* 0x0000c00606087984 */ /* 0x000e220008000c00 */
[----:B------:R-:W-:Y:S01]  /*0f10*/  FFMA R12, R60, R24, R12 ;  /* 0x000000183c0c7223 */ /* 0x000fe2000000000c */
[C---:B------:R-:W-:Y:S01]  /*0f20*/  FFMA R79, R16.reuse, R61, R79 ;  /* 0x0000003d104f7223 */ /* 0x040fe2000000004f */
[C---:B------:R-:W-:Y:S01]  /*0f30*/  FFMA R95, R16.reuse, R62, R95 ;  /* 0x0000003e105f7223 */ /* 0x040fe2000000005f */
[----:B------:R-:W-:Y:S01]  /*0f40*/  FFMA R15, R16, R63, R15 ;  /* 0x0000003f100f7223 */ /* 0x000fe2000000000f */
[C---:B------:R-:W-:Y:S01]  /*0f50*/  FFMA R49, R60.reuse, R20, R49 ;  /* 0x000000143c317223 */ /* 0x040fe20000000031 */
[C---:B------:R-:W-:Y:S01]  /*0f60*/  FFMA R52, R60.reuse, R32, R52 ;  /* 0x000000203c347223 */ /* 0x040fe20000000034 */
[C---:B------:R-:W-:Y:S01]  /*0f70*/  FFMA R48, R60.reuse, R36, R48 ;  /* 0x000000243c307223 */ /* 0x040fe20000000030 */
[----:B------:R-:W-:Y:S01]  /*0f80*/  FFMA R92, R60, R44, R92 ;  /* 0x0000002c3c5c7223 */ /* 0x000fe2000000005c */
[-C--:B------:R-:W-:Y:S01]  /*0f90*/  FFMA R83, R20, R61.reuse, R83 ;  /* 0x0000003d14537223 */ /* 0x080fe20000000053 */
[-C--:B------:R-:W-:Y:S01]  /*0fa0*/  FFMA R87, R24, R61.reuse, R87 ;  /* 0x0000003d18577223 */ /* 0x080fe20000000057 */
[-C--:B------:R-:W-:Y:S01]  /*0fb0*/  FFMA R91, R28, R61.reuse, R91 ;  /* 0x0000003d1c5b7223 */ /* 0x080fe2000000005b */
[-C--:B------:R-:W-:Y:S01]  /*0fc0*/  FFMA R80, R32, R61.reuse, R80 ;  /* 0x0000003d20507223 */ /* 0x080fe20000000050 */
[-C--:B------:R-:W-:Y:S01]  /*0fd0*/  FFMA R84, R36, R61.reuse, R84 ;  /* 0x0000003d24547223 */ /* 0x080fe20000000054 */
[-C--:B------:R-:W-:Y:S01]  /*0fe0*/  FFMA R88, R40, R61.reuse, R88 ;  /* 0x0000003d28587223 */ /* 0x080fe20000000058 */
        /* <DEDUP_REMOVED lines=15> */
[C---:B------:R-:W-:Y:S01]  /*10e0*/  FFMA R73, R64.reuse, R17, R73 ;  /* 0x0000001140497223 */ /* 0x040fe20000000049 */
[C---:B------:R-:W-:Y:S01]  /*10f0*/  FFMA R72, R17.reuse, R65, R72 ;  /* 0x0000004111487223 */ /* 0x040fe20000000048 */
[C---:B------:R-:W-:Y:S01]  /*1100*/  FFMA R93, R17.reuse, R66, R93 ;  /* 0x00000042115d7223 */ /* 0x040fe2000000005d */
[-C--:B------:R-:W-:Y:S01]  /*1110*/  FFMA R109, R17, R67.reuse, R109 ;  /* 0x00000043116d7223 */ /* 0x080fe2000000006d */
[----:B------:R-:W1:Y:S01]  /*1120*/  LDS.128 R60, [R6+UR6+0x100] ;  /* 0x00010006063c7984 */ /* 0x000e620008000c00 */
[-C--:B------:R-:W-:Y:S01]  /*1130*/  FFMA R16, R25, R67.reuse, R14 ;  /* 0x0000004319107223 */ /* 0x080fe2000000000e */
[----:B------:R-:W-:Y:S01]  /*1140*/  FFMA R51, R41, R67, R13 ;  /* 0x0000004329337223 */ /* 0x000fe2000000000d */
[C---:B------:R-:W-:Y:S01]  /*1150*/  FFMA R77, R64.reuse, R29, R77 ;  /* 0x0000001d404d7223 */ /* 0x040fe2000000004d */
[----:B------:R-:W-:Y:S01]  /*1160*/  FFMA R76, R64, R41, R76 ;  /* 0x00000029404c7223 */ /* 0x000fe2000000004c */
[----:B------:R-:W-:Y:S01]  /*1170*/  FFMA R78, R33, R65, R78 ;  /* 0x00000041214e7223 */ /* 0x000fe2000000004e */
[C---:B0-----:R-:W-:Y:S01]  /*1180*/  FFMA R53, R8.reuse, R17, R53 ;  /* 0x0000001108357223 */ /* 0x041fe20000000035 */
[C---:B------:R-:W-:Y:S01]  /*1190*/  FFMA R79, R17.reuse, R9, R79 ;  /* 0x00000009114f7223 */ /* 0x040fe2000000004f */
[C---:B------:R-:W-:Y:S01]  /*11a0*/  FFMA R95, R17.reuse, R10, R95 ;  /* 0x0000000a115f7223 */ /* 0x040fe2000000005f */
[----:B------:R-:W-:Y:S01]  /*11b0*/  FFMA R55, R8, R25, R12 ;  /* 0x0000001908377223 */ /* 0x000fe2000000000c */
[----:B------:R-:W-:Y:S01]  /*11c0*/  FFMA R17, R17, R11, R15 ;  /* 0x0000000b11117223 */ /* 0x000fe2000000000f */
[----:B------:R-:W-:Y:S01]  /*11d0*/  FFMA R70, R64, R33, R70 ;  /* 0x0000002140467223 */ /* 0x000fe20000000046 */
[----:B------:R-:W0:Y:S01]  /*11e0*/  LDS.128 R12, [R6+UR6+0x140] ;  /* 0x00014006060c7984 */ /* 0x000e220008000c00 */
[C---:B------:R-:W-:Y:S01]  /*11f0*/  FFMA R94, R33.reuse, R66, R94 ;  /* 0x00000042215e7223 */ /* 0x040fe2000000005e */
[C---:B------:R-:W-:Y:S01]  /*1200*/  FFMA R54, R33.reuse, R67, R54 ;  /* 0x0000004321367223 */ /* 0x040fe20000000036 */
[----:B------:R-:W-:Y:S01]  /*1210*/  FFMA R52, R8, R33, R52 ;  /* 0x0000002108347223 */ /* 0x000fe20000000034 */
[C---:B------:R-:W-:Y:S01]  /*1220*/  FFMA R80, R33.reuse, R9, R80 ;  /* 0x0000000921507223 */ /* 0x040fe20000000050 */
[C---:B------:R-:W-:Y:S01]  /*1230*/  FFMA R96, R33.reuse, R10, R96 ;  /* 0x0000000a21607223 */ /* 0x040fe20000000060 */
[----:B------:R-:W-:Y:S01]  /*1240*/  FFMA R32, R33, R11, R32 ;  /* 0x0000000b21207223 */ /* 0x000fe20000000020 */
[C---:B------:R-:W-:Y:S01]  /*1250*/  FFMA R69, R64.reuse, R21, R69 ;  /* 0x0000001540457223 */ /* 0x040fe20000000045 */
[----:B------:R-:W-:Y:S01]  /*1260*/  FFMA R74, R64, R25, R74 ;  /* 0x00000019404a7223 */ /* 0x000fe2000000004a */
[-C--:B------:R-:W-:Y:S01]  /*1270*/  FFMA R81, R21, R65.reuse, R81 ;  /* 0x0000004115517223 */ /* 0x080fe20000000051 */
[-C--:B------:R-:W-:Y:S01]  /*1280*/  FFMA R85, R25, R65.reuse, R85 ;  /* 0x0000004119557223 */ /* 0x080fe20000000055 */
[----:B------:R-:W-:Y:S01]  /*1290*/  FFMA R89, R29, R65, R89 ;  /* 0x000000411d597223 */ /* 0x000fe20000000059 */
[-C--:B------:R-:W-:Y:S01]  /*12a0*/  FFMA R97, R21, R66.reuse, R97 ;  /* 0x0000004215617223 */ /* 0x080fe20000000061 */
[-C--:B------:R-:W-:Y:S01]  /*12b0*/  FFMA R101, R25, R66.reuse, R101 ;  /* 0x0000004219657223 */ /* 0x080fe20000000065 */
[----:B------:R-:W-:Y:S01]  /*12c0*/  FFMA R105, R29, R66, R105 ;  /* 0x000000421d697223 */ /* 0x000fe20000000069 */
[-C--:B------:R-:W-:Y:S01]  /*12d0*/  FFMA R110, R21, R67.reuse, R110 ;  /* 0x00000043156e7223 */ /* 0x080fe2000000006e */
        /* <DEDUP_REMOVED lines=11> */
[----:B------:R-:W-:Y:S01]  /*1390*/  FFMA R28, R29, R11, R28 ;  /* 0x0000000b1d1c7223 */ /* 0x000fe2000000001c */
[----:B-1----:R-:W-:Y:S01]  /*13a0*/  FFMA R33, R26, R63, R16 ;  /* 0x0000003f1a217223 */ /* 0x002fe20000000010 */
[C---:B------:R-:W-:Y:S01]  /*13b0*/  FFMA R48, R8.reuse, R37, R48 ;  /* 0x0000002508307223 */ /* 0x040fe20000000030 */
        /* <DEDUP_REMOVED lines=9> */
[-C--:B------:R-:W-:Y:S01]  /*1450*/  FFMA R40, R41, R11.reuse, R40 ;  /* 0x0000000b29287223 */ /* 0x080fe20000000028 */
[C---:B------:R-:W-:Y:S01]  /*1460*/  FFMA R44, R45.reuse, R11, R44 ;  /* 0x0000000b2d2c7223 */ /* 0x040fe2000000002c */
[C---:B------:R-:W-:Y:S01]  /*1470*/  FFMA R21, R60.reuse, R30, R77 ;  /* 0x0000001e3c157223 */ /* 0x040fe2000000004d */
[----:B------:R-:W-:Y:S01]  /*1480*/  FFMA R25, R60, R42, R76 ;  /* 0x0000002a3c197223 */ /* 0x000fe2000000004c */
[----:B------:R-:W-:Y:S01]  /*1490*/  FFMA R29, R34, R61, R78 ;  /* 0x0000003d221d7223 */ /* 0x000fe2000000004e */
[----:B0-----:R-:W-:Y:S01]  /*14a0*/  FFMA R16, R18, R13, R79 ;  /* 0x0000000d12107223 */ /* 0x001fe2000000004f */
[----:B------:R-:W0:Y:S01]  /*14b0*/  LDS.128 R8, [R6+UR6+0x180] ;  /* 0x0001800606087984 */ /* 0x000e220008000c00 */
[C---:B------:R-:W-:Y:S01]  /*14c0*/  FFMA R68, R64.reuse, R37, R68 ;  /* 0x0000002540447223 */ /* 0x040fe20000000044 */
[----:B------:R-:W-:Y:S01]  /*14d0*/  FFMA R56, R64, R45, R56 ;  /* 0x0000002d40387223 */ /* 0x000fe20000000038 */
[C---:B------:R-:W-:Y:S01]  /*14e0*/  FFMA R57, R45.reuse, R65, R57 ;  /* 0x000000412d397223 */ /* 0x040fe20000000039 */
[----:B------:R-:W1:Y:S01]  /*14f0*/  LDS.128 R76, [R6+UR6+0x1c0] ;  /* 0x0001c006064c7984 */ /* 0x000e620008000c00 */
[-C--:B------:R-:W-:Y:S01]  /*1500*/  FFMA R58, R45, R66.reuse, R58 ;  /* 0x000000422d3a7223 */ /* 0x080fe2000000003a */
[-C--:B------:R-:W-:Y:S01]  /*1510*/  FFMA R50, R37, R67.reuse, R50 ;  /* 0x0000004325327223 */ /* 0x080fe20000000032 */
[----:B------:R-:W-:Y:S01]  /*1520*/  FFMA R59, R45, R67, R59 ;  /* 0x000000432d3b7223 */ /* 0x000fe2000000003b */
[-C--:B------:R-:W-:Y:S01]  /*1530*/  FFMA R82, R37, R65.reuse, R82 ;  /* 0x0000004125527223 */ /* 0x080fe20000000052 */
[----:B------:R-:W-:Y:S01]  /*1540*/  FFMA R86, R41, R65, R86 ;  /* 0x0000004129567223 */ /* 0x000fe20000000056 */
[-C--:B------:R-:W-:Y:S01]  /*1550*/  FFMA R98, R37, R66.reuse, R98 ;  /* 0x0000004225627223 */ /* 0x080fe20000000062 */
[----:B------:R-:W-:Y:S01]  /*1560*/  FFMA R102, R41, R66, R102 ;  /* 0x0000004229667223 */ /* 0x000fe20000000066 */
[C---:B------:R-:W-:Y:S01]  /*1570*/  FFMA R73, R60.reuse, R18, R73 ;  /* 0x000000123c497223 */ /* 0x040fe20000000049 */
[C---:B------:R-:W-:Y:S01]  /*1580*/  FFMA R69, R60.reuse, R22, R69 ;  /* 0x000000163c457223 */ /* 0x040fe20000000045 */
[C---:B------:R-:W-:Y:S01]  /*1590*/  FFMA R74, R60.reuse, R26, R74 ;  /* 0x0000001a3c4a7223 */ /* 0x040fe2000000004a */
[C---:B------:R-:W-:Y:S01]  /*15a0*/  FFMA R70, R60.reuse, R34, R70 ;  /* 0x000000223c467223 */ /* 0x040fe20000000046 */
[C---:B------:R-:W-:Y:S01]  /*15b0*/  FFMA R68, R60.reuse, R38, R68 ;  /* 0x000000263c447223 */ /* 0x040fe20000000044 */
[----:B------:R-:W-:Y:S01]  /*15c0*/  FFMA R56, R60, R46, R56 ;  /* 0x0000002e3c387223 */ /* 0x000fe20000000038 */
[-C--:B------:R-:W-:Y:S01]  /*15d0*/  FFMA R72, R18, R61.reuse, R72 ;  /* 0x0000003d12487223 */ /* 0x080fe20000000048 */
[C---:B------:R-:W-:Y:S01]  /*15e0*/  FFMA R57, R46.reuse, R61, R57 ;  /* 0x0000003d2e397223 */ /* 0x040fe20000000039 */
[----:B------:R-:W-:Y:S01]  /*15f0*/  FFMA R58, R46, R62, R58 ;  /* 0x0000003e2e3a7223 */ /* 0x000fe2000000003a */
[-C--:B------:R-:W-:Y:S01]  /*1600*/  FFMA R54, R34, R63.reuse, R54 ;  /* 0x0000003f22367223 */ /* 0x080fe20000000036 */
[-C--:B------:R-:W-:Y:S01]  /*1610*/  FFMA R50, R38, R63.reuse, R50 ;  /* 0x0000003f26327223 */ /* 0x080fe20000000032 */
[-C--:B------:R-:W-:Y:S01]  /*1620*/  FFMA R51, R42, R63.reuse, R51 ;  /* 0x0000003f2a337223 */ /* 0x080fe20000000033 */
[----:B------:R-:W-:Y:S01]  /*1630*/  FFMA R59, R46, R63, R59 ;  /* 0x0000003f2e3b7223 */ /* 0x000fe2000000003b */
[C---:B------:R-:W-:Y:S01]  /*1640*/  FFMA R53, R12.reuse, R18, R53 ;  /* 0x000000120c357223 */ /* 0x040fe20000000035 */
        /* <DEDUP_REMOVED lines=18> */
[----:B------:R-:W-:Y:S01]  /*1770*/  FFMA R90, R30, R63, R90 ;  /* 0x0000003f1e5a7223 */ /* 0x000fe2000000005a */
[C---:B------:R-:W-:Y:S01]  /*1780*/  FFMA R106, R12.reuse, R30, R106 ;  /* 0x0000001e0c6a7223 */ /* 0x040fe2000000006a */
[----:B------:R-:W-:Y:S01]  /*1790*/  FFMA R92, R12, R46, R92 ;  /* 0x0000002e0c5c7223 */ /* 0x000fe2000000005c */
        /* <DEDUP_REMOVED lines=20> */
[----:B------:R-:W-:Y:S01]  /*18e0*/  FFMA R111, R12, R42, R111 ;  /* 0x0000002a0c6f7223 */ /* 0x000fe2000000006f */
[C---:B------:R-:W-:Y:S01]  /*18f0*/  FFMA R88, R42.reuse, R13, R88 ;  /* 0x0000000d2a587223 */ /* 0x040fe20000000058 */
[C---:B------:R-:W-:Y:S01]  /*1900*/  FFMA R104, R42.reuse, R14, R104 ;  /* 0x0000000e2a687223 */ /* 0x040fe20000000068 */
[----:B------:R-:W-:Y:S01]  /*1910*/  FFMA R40, R42, R15, R40 ;  /* 0x0000000f2a287223 */ /* 0x000fe20000000028 */
[C---:B0-----:R-:W-:Y:S01]  /*1920*/  FFMA R18, R8.reuse, R19, R73 ;  /* 0x0000001308127223 */ /* 0x041fe20000000049 */
[C---:B------:R-:W-:Y:S01]  /*1930*/  FFMA R22, R8.reuse, R23, R69 ;  /* 0x0000001708167223 */ /* 0x040fe20000000045 */
[C---:B------:R-:W-:Y:S01]  /*1940*/  FFMA R26, R8.reuse, R27, R74 ;  /* 0x0000001b081a7223 */ /* 0x040fe2000000004a */
        /* <DEDUP_REMOVED lines=29> */
[C---:B-1----:R-:W-:Y:S01]  /*1b20*/  FFMA R119, R76.reuse, R19, R53 ;  /* 0x000000134c777223 */ /* 0x042fe20000000035 */
[C---:B------:R-:W-:Y:S01]  /*1b30*/  FFMA R120, R76.reuse, R23, R49 ;  /* 0x000000174c787223 */ /* 0x040fe20000000031 */
[C---:B------:R-:W-:Y:S01]  /*1b40*/  FFMA R121, R76.reuse, R27, R55 ;  /* 0x0000001b4c797223 */ /* 0x040fe20000000037 */
[C---:B------:R-:W-:Y:S01]  /*1b50*/  FFMA R122, R76.reuse, R35, R52 ;  /* 0x000000234c7a7223 */ /* 0x040fe20000000034 */
[C---:B------:R-:W-:Y:S01]  /*1b60*/  FFMA R123, R76.reuse, R39, R48 ;  /* 0x000000274c7b7223 */ /* 0x040fe20000000030 */
[----:B------:R-:W-:Y:S01]  /*1b70*/  LDS.128 R12, [R3+UR5+0x10] ;  /* 0x00001005030c7984 */ /* 0x000fe20008000c00 */
[C---:B------:R-:W-:Y:S01]  /*1b80*/  FFMA R16, R19.reuse, R77, R16 ;  /* 0x0000004d13107223 */ /* 0x040fe20000000010 */
[CC--:B------:R-:W-:Y:S01]  /*1b90*/  FFMA R95, R19.reuse, R78.reuse, R95 ;  /* 0x0000004e135f7223 */ /* 0x0c0fe2000000005f */
[----:B------:R-:W-:Y:S01]  /*1ba0*/  FFMA R17, R19, R79, R17 ;  /* 0x0000004f13117223 */ /* 0x000fe20000000011 */
[----:B------:R-:W0:Y:S01]  /*1bb0*/  LDS.128 R8, [R6+UR6+0x200] ;  /* 0x0002000606087984 */ /* 0x000e220008000c00 */
[C---:B------:R-:W-:Y:S01]  /*1bc0*/  FFMA R111, R76.reuse, R43, R111 ;  /* 0x0000002b4c6f7223 */ /* 0x040fe2000000006f */
[C---:B------:R-:W-:Y:S01]  /*1bd0*/  FFMA R88, R43.reuse, R77, R88 ;  /* 0x0000004d2b587223 */ /* 0x040fe20000000058 */
[CC--:B------:R-:W-:Y:S01]  /*1be0*/  FFMA R104, R43.reuse, R78.reuse, R104 ;  /* 0x0000004e2b687223 */ /* 0x0c0fe20000000068 */
[----:B------:R-:W1:Y:S01]  /*1bf0*/  LDS.128 R48, [R3+UR5+0x90] ;  /* 0x0000900503307984 */ /* 0x000e620008000c00 */
[----:B------:R-:W-:Y:S01]  /*1c00*/  FFMA R19, R43, R79, R40 ;  /* 0x0000004f2b137223 */ /* 0x000fe20000000028 */
[C---:B------:R-:W-:Y:S01]  /*1c10*/  FFMA R83, R23.reuse, R77, R83 ;  /* 0x0000004d17537223 */ /* 0x040fe20000000053 */
[CC--:B------:R-:W-:Y:S01]  /*1c20*/  FFMA R99, R23.reuse, R78.reuse, R99 ;  /* 0x0000004e17637223 */ /* 0x0c0fe20000000063 */
[----:B------:R-:W2:Y:S01]  /*1c30*/  LDS.128 R52, [R3+UR5+0x110] ;  /* 0x0001100503347984 */ /* 0x000ea20008000c00 */
[----:B------:R-:W-:Y:S01]  /*1c40*/  FFMA R20, R23, R79, R20 ;  /* 0x0000004f17147223 */ /* 0x000fe20000000014 */
[C---:B------:R-:W-:Y:S01]  /*1c50*/  FFMA R106, R76.reuse, R31, R106 ;  /* 0x0000001f4c6a7223 */ /* 0x040fe2000000006a */
[----:B------:R-:W-:Y:S01]  /*1c60*/  FFMA R92, R76, R47, R92 ;  /* 0x0000002f4c5c7223 */ /* 0x000fe2000000005c */
[----:B------:R-:W3:Y:S01]  /*1c70*/  LDS.128 R56, [R3+UR5+0x190] ;  /* 0x0001900503387984 */ /* 0x000ee20008000c00 */
[-C--:B------:R-:W-:Y:S01]  /*1c80*/  FFMA R87, R27, R77.reuse, R87 ;  /* 0x0000004d1b577223 */ /* 0x080fe20000000057 */
[-C--:B------:R-:W-:Y:S01]  /*1c90*/  FFMA R91, R31, R77.reuse, R91 ;  /* 0x0000004d1f5b7223 */ /* 0x080fe2000000005b */
[-C--:B------:R-:W-:Y:S01]  /*1ca0*/  FFMA R80, R35, R77.reuse, R80 ;  /* 0x0000004d23507223 */ /* 0x080fe20000000050 */
[----:B------:R-:W4:Y:S01]  /*1cb0*/  LDS.128 R60, [R3+UR5+0x210] ;  /* 0x00021005033c7984 */ /* 0x000f220008000c00 */
[-C--:B------:R-:W-:Y:S01]  /*1cc0*/  FFMA R84, R39, R77.reuse, R84 ;  /* 0x0000004d27547223 */ /* 0x080fe20000000054 */
[----:B------:R-:W-:Y:S01]  /*1cd0*/  FFMA R108, R47, R77, R108 ;  /* 0x0000004d2f6c7223 */ /* 0x000fe2000000006c */
[-C--:B------:R-:W-:Y:S01]  /*1ce0*/  FFMA R103, R27, R78.reuse, R103 ;  /* 0x0000004e1b677223 */ /* 0x080fe20000000067 */
[----:B------:R-:W5:Y:S01]  /*1cf0*/  LDS.128 R64, [R3+UR5+0x290] ;  /* 0x0002900503407984 */ /* 0x000f620008000c00 */
[-C--:B------:R-:W-:Y:S01]  /*1d00*/  FFMA R107, R31, R78.reuse, R107 ;  /* 0x0000004e1f6b7223 */ /* 0x080fe2000000006b */
[-C--:B------:R-:W-:Y:S01]  /*1d10*/  FFMA R96, R35, R78.reuse, R96 ;  /* 0x0000004e23607223 */ /* 0x080fe20000000060 */
[-C--:B------:R-:W-:Y:S01]  /*1d20*/  FFMA R100, R39, R78.reuse, R100 ;  /* 0x0000004e27647223 */ /* 0x080fe20000000064 */
[----:B------:R-:W5:Y:S01]  /*1d30*/  LDS.128 R68, [R3+UR5+0x310] ;  /* 0x0003100503447984 */ /* 0x000f620008000c00 */
[----:B------:R-:W-:Y:S01]  /*1d40*/  FFMA R112, R47, R78, R112 ;  /* 0x0000004e2f707223 */ /* 0x000fe20000000070 */
[-C--:B------:R-:W-:Y:S01]  /*1d50*/  FFMA R24, R27, R79.reuse, R24 ;  /* 0x0000004f1b187223 */ /* 0x080fe20000000018 */
[-C--:B------:R-:W-:Y:S01]  /*1d60*/  FFMA R28, R31, R79.reuse, R28 ;  /* 0x0000004f1f1c7223 */ /* 0x080fe2000000001c */
[----:B------:R-:W5:Y:S01]  /*1d70*/  LDS.128 R72, [R3+UR5+0x390] ;  /* 0x0003900503487984 */ /* 0x000f620008000c00 */
[-C--:B------:R-:W-:Y:S01]  /*1d80*/  FFMA R32, R35, R79.reuse, R32 ;  /* 0x0000004f23207223 */ /* 0x080fe20000000020 */
[-C--:B------:R-:W-:Y:S01]  /*1d90*/  FFMA R36, R39, R79.reuse, R36 ;  /* 0x0000004f27247223 */ /* 0x080fe20000000024 */
[----:B------:R-:W-:Y:S01]  /*1da0*/  FFMA R44, R47, R79, R44 ;  /* 0x0000004f2f2c7223 */ /* 0x000fe2000000002c */
        /* <DEDUP_REMOVED lines=15> */
[C---:B------:R-:W-:Y:S01]  /*1ea0*/  FFMA R89, R56.reuse, R9, R89 ;  /* 0x0000000938597223 */ /* 0x040fe20000000059 */
[C---:B------:R-:W-:Y:S01]  /*1eb0*/  FFMA R105, R56.reuse, R10, R105 ;  /* 0x0000000a38697223 */ /* 0x040fe20000000069 */
        /* <DEDUP_REMOVED lines=18> */
[----:B------:R-:W0:Y:S01]  /*1fe0*/  LDS.128 R8, [R6+UR6+0x280] ;  /* 0x0002800606087984 */ /* 0x000e220008000c00 */
[----:B------:R-:W-:Y:S01]  /*1ff0*/  FFMA R111, R40, R68, R111 ;  /* 0x00000044286f7223 */ /* 0x000fe2000000006f */
        /* <DEDUP_REMOVED lines=30> */
[C---:B------:R-:W-:Y:S01]  /*21e0*/  FFMA R119, R76.reuse, R13, R119 ;  /* 0x0000000d4c777223 */ /* 0x040fe20000000077 */
[----:B------:R-:W-:Y:S01]  /*21f0*/  LDS.128 R40, [R6+UR6+0x340] ;  /* 0x0003400606287984 */ /* 0x000fe20008000c00 */
[C---:B------:R-:W-:Y:S01]  /*2200*/  FFMA R23, R13.reuse, R77, R23 ;  /* 0x0000004d0d177223 */ /* 0x040fe20000000017 */
[C---:B------:R-:W-:Y:S01]  /*2210*/  FFMA R95, R13.reuse, R78, R95 ;  /* 0x0000004e0d5f7223 */ /* 0x040fe2000000005f */
[C---:B------:R-:W-:Y:S01]  /*2220*/  FFMA R12, R13.reuse, R79, R12 ;  /* 0x0000004f0d0c7223 */ /* 0x040fe2000000000c */
[C---:B------:R-:W-:Y:S01]  /*2230*/  FFMA R120, R76.reuse, R49, R120 ;  /* 0x000000314c787223 */ /* 0x040fe20000000078 */
[C---:B------:R-:W-:Y:S01]  /*2240*/  FFMA R121, R76.reuse, R53, R121 ;  /* 0x000000354c797223 */ /* 0x040fe20000000079 */
[----:B------:R-:W-:Y:S01]  /*2250*/  FFMA R106, R76, R57, R106 ;  /* 0x000000394c6a7223 */ /* 0x000fe2000000006a */
[C---:B0-----:R-:W-:Y:S01]  /*2260*/  FFMA R27, R8.reuse, R13, R18 ;  /* 0x0000000d081b7223 */ /* 0x041fe20000000012 */
[C---:B------:R-:W-:Y:S01]  /*2270*/  FFMA R22, R8.reuse, R49, R22 ;  /* 0x0000003108167223 */ /* 0x040fe20000000016 */
[----:B------:R-:W0:Y:S01]  /*2280*/  LDS.128 R16, [R6+UR6+0x300] ;  /* 0x0003000606107984 */ /* 0x000e220008000c00 */
        /* <DEDUP_REMOVED lines=31> */
[----:B------:R-:W1:Y:S01]  /*2480*/  LDS.128 R8, [R6+UR6+0x380] ;  /* 0x0003800606087984 */ /* 0x000e620008000c00 */
[C---:B------:R-:W-:Y:S01]  /*2490*/  FFMA R123, R76.reuse, R65, R123 ;  /* 0x000000414c7b7223 */ /* 0x040fe2000000007b */
[C---:B------:R-:W-:Y:S01]  /*24a0*/  FFMA R111, R76.reuse, R69, R111 ;  /* 0x000000454c6f7223 */ /* 0x040fe2000000006f */
[----:B------:R-:W-:Y:S01]  /*24b0*/  FFMA R92, R76, R73, R92 ;  /* 0x000000494c5c7223 */ /* 0x000fe2000000005c */
[-C--:B------:R-:W-:Y:S01]  /*24c0*/  FFMA R83, R49, R77.reuse, R83 ;  /* 0x0000004d31537223 */ /* 0x080fe20000000053 */
[-C--:B------:R-:W-:Y:S01]  /*24d0*/  FFMA R87, R53, R77.reuse, R87 ;  /* 0x0000004d35577223 */ /* 0x080fe20000000057 */
[-C--:B------:R-:W-:Y:S01]  /*24e0*/  FFMA R88, R69, R77.reuse, R88 ;  /* 0x0000004d45587223 */ /* 0x080fe20000000058 */
        /* <DEDUP_REMOVED lines=34> */
[----:B------:R-:W0:Y:S01]  /*2710*/  LDS.128 R16, [R6+UR6+0x3c0] ;  /* 0x0003c00606107984 */ /* 0x000e220008000c00 */
        /* <DEDUP_REMOVED lines=48> */
[-C--:B-1----:R-:W-:Y:S01]  /*2a20*/  FFMA R93, R15, R10.reuse, R93 ;  /* 0x0000000a0f5d7223 */ /* 0x082fe2000000005d */
        /* <DEDUP_REMOVED lines=63> */
[----:B------:R-:W-:Y:S06]  /*2e20*/  BRA.U UP0, `(.L_x_2) ;  /* 0xffffffd500707547 */ /* 0x000fec000b83ffff */
[----:B------:R-:W0:Y:S01]  /*2e30*/  S2R R20, SR_CTAID.X ;  /* 0x0000000000147919 */ /* 0x000e220000002500 */
[----:B------:R-:W1:Y:S01]  /*2e40*/  LDC.64 R2, c[0x0][0x398] ;  /* 0x0000e600ff027b82 */ /* 0x000e620000000a00 */
[----:B0-----:R-:W-:-:S04]  /*2e50*/  SHF.L.U32 R6, R20, 0x5, RZ ;  /* 0x0000000514067819 */ /* 0x001fc800000006ff */
[----:B------:R-:W-:-:S04]  /*2e60*/  LOP3.LUT R21, R6, 0x60, RZ, 0xc0, !PT ;  /* 0x0000006006157812 */ /* 0x000fc800078ec0ff */
[----:B------:R-:W-:-:S05]  /*2e70*/  LOP3.LUT R21, R21, 0xc, R4, 0xf8, !PT ;  /* 0x0000000c15157812 */ /* 0x000fca00078ef804 */
[----:B-1----:R-:W-:-:S05]  /*2e80*/  IMAD.WIDE.U32 R2, R21, 0x4, R2 ;  /* 0x0000000415027825 */ /* 0x002fca00078e0002 */
[----:B------:R-:W2:Y:S04]  /*2e90*/  LDG.E.CONSTANT R23, desc[UR10][R2.64] ;  /* 0x0000000a02177981 */ /* 0x000ea8000c1e9900 */
[----:B------:R-:W3:Y:S04]  /*2ea0*/  LDG.E.CONSTANT R25, desc[UR10][R2.64+0x40] ;  /* 0x0000400a02197981 */ /* 0x000ee8000c1e9900 */
[----:B------:R-:W4:Y:S04]  /*2eb0*/  LDG.E.CONSTANT R19, desc[UR10][R2.64+0x4] ;  /* 0x0000040a02137981 */ /* 0x000f28000c1e9900 */
[----:B------:R-:W5:Y:S04]  /*2ec0*/  LDG.E.CONSTANT R17, desc[UR10][R2.64+0x44] ;  /* 0x0000440a02117981 */ /* 0x000f68000c1e9900 */
[----:B------:R-:W5:Y:S04]  /*2ed0*/  LDG.E.CONSTANT R18, desc[UR10][R2.64+0x8] ;  /* 0x0000080a02127981 */ /* 0x000f68000c1e9900 */
[----:B------:R-:W5:Y:S04]  /*2ee0*/  LDG.E.CONSTANT R6, desc[UR10][R2.64+0x48] ;  /* 0x0000480a02067981 */ /* 0x000f68000c1e9900 */
[----:B------:R-:W5:Y:S04]  /*2ef0*/  LDG.E.CONSTANT R7, desc[UR10][R2.64+0xc] ;  /* 0x00000c0a02077981 */ /* 0x000f68000c1e9900 */
[----:B------:R0:W5:Y:S01]  /*2f00*/  LDG.E.CONSTANT R16, desc[UR10][R2.64+0x4c] ;  /* 0x00004c0a02107981 */ /* 0x000162000c1e9900 */
[----:B------:R-:W-:-:S02]  /*2f10*/  SHF.L.U32 R4, R0, 0x8, RZ ;  /* 0x0000000800047819 */ /* 0x000fc400000006ff */
[----:B------:R-:W-:Y:S02]  /*2f20*/  SHF.L.U32 R0, R20, 0xc, RZ ;  /* 0x0000000c14007819 */ /* 0x000fe400000006ff */
[----:B------:R-:W-:Y:S02]  /*2f30*/  LOP3.LUT R4, R4, 0x3f000, RZ, 0xc0, !PT ;  /* 0x0003f00004047812 */ /* 0x000fe400078ec0ff */
[----:B------:R-:W-:Y:S01]  /*2f40*/  LOP3.LUT R0, R0, 0x7fffc000, RZ, 0xc0, !PT ;  /* 0x7fffc00000007812 */ /* 0x000fe200078ec0ff */
[----:B0-----:R-:W0:Y:S03]  /*2f50*/  LDC.64 R2, c[0x0][0x390] ;  /* 0x0000e400ff027b82 */ /* 0x001e260000000a00 */
[----:B------:R-:W-:-:S04]  /*2f60*/  IADD3 R0, PT, PT, R21, R0, R4 ;  /* 0x0000000015007210 */ /* 0x000fc80007ffe004 */
[----:B------:R-:W-:-:S05]  /*2f70*/  LEA R5, R5, R0, 0x7 ;  /* 0x0000000005057211 */ /* 0x000fca00078e38ff */
[----:B0-----:R-:W-:-:S04]  /*2f80*/  IMAD.WIDE.U32 R4, R5, 0x4, R2 ;  /* 0x0000000405047825 */ /* 0x001fc800078e0002 */
[--C-:B--2---:R-:W-:Y:S01]  /*2f90*/  FADD R74, R74, R23.reuse ;  /* 0x000000174a4a7221 */ /* 0x104fe20000000000 */
[--C-:B------:R-:W-:Y:S01]  /*2fa0*/  FADD R70, R70, R23.reuse ;  /* 0x0000001746467221 */ /* 0x100fe20000000000 */
[--C-:B------:R-:W-:Y:S01]  /*2fb0*/  FADD R68, R68, R23.reuse ;  /* 0x0000001744447221 */ /* 0x100fe20000000000 */
[----:B------:R-:W-:Y:S01]  /*2fc0*/  FADD R73, R73, R23 ;  /* 0x0000001749497221 */ /* 0x000fe20000000000 */
[--C-:B---3--:R-:W-:Y:S01]  /*2fd0*/  FADD R12, R12, R25.reuse ;  /* 0x000000190c0c7221 */ /* 0x108fe20000000000 */
[----:B------:R-:W-:Y:S01]  /*2fe0*/  FMNMX R3, RZ, R74, !PT ;  /* 0x0000004aff037209 */ /* 0x000fe20007800000 */
[--C-:B------:R-:W-:Y:S01]  /*2ff0*/  FADD R8, R8, R25.reuse ;  /* 0x0000001908087221 */ /* 0x100fe20000000000 */
[----:B------:R-:W-:Y:S01]  /*3000*/  FADD R0, R11, R25 ;  /* 0x000000190b007221 */ /* 0x000fe20000000000 */
[--C-:B----4-:R-:W-:Y:S01]  /*3010*/  FADD R72, R72, R19.reuse ;  /* 0x0000001348487221 */ /* 0x110fe20000000000 */
[--C-:B------:R-:W-:Y:S01]  /*3020*/  FADD R78, R78, R19.reuse ;  /* 0x000000134e4e7221 */ /* 0x100fe20000000000 */
[----:B------:R0:W-:Y:S01]  /*3030*/  STG.E desc[UR10][R4.64+0x1000], R3 ;  /* 0x0010000304007986 */ /* 0x0001e2000c10190a */
[----:B------:R-:W-:Y:S01]  /*3040*/  FMNMX R11, RZ, R8, !PT ;  /* 0x00000008ff0b7209 */ /* 0x000fe20007800000 */
[----:B------:R-:W-:Y:S01]  /*3050*/  FADD R82, R82, R19 ;  /* 0x0000001352527221 */ /* 0x000fe20000000000 */
[----:B-----5:R-:W-:Y:S01]  /*3060*/  FADD R80, R80, R17 ;  /* 0x0000001150507221 */ /* 0x020fe20000000000 */
[--C-:B------:R-:W-:Y:S01]  /*3070*/  FADD R81, R81, R19.reuse ;  /* 0x0000001351517221 */ /* 0x100fe20000000000 */
[--C-:B------:R-:W-:Y:S01]  /*3080*/  FADD R85, R85, R19.reuse ;  /* 0x0000001355557221 */ /* 0x100fe20000000000 */
[----:B------:R1:W-:Y:S01]  /*3090*/  STG.E desc[UR10][R4.64+0x1840], R11 ;  /* 0x0018400b04007986 */ /* 0x0003e2000c10190a */
[--C-:B------:R-:W-:Y:S01]  /*30a0*/  FADD R89, R89, R19.reuse ;  /* 0x0000001359597221 */ /* 0x100fe20000000000 */
[--C-:B------:R-:W-:Y:S01]  /*30b0*/  FADD R86, R86, R19.reuse ;  /* 0x0000001356567221 */ /* 0x100fe20000000000 */
[----:B------:R-:W-:Y:S01]  /*30c0*/  FADD R106, R106, R19 ;  /* 0x000000136a6a7221 */ /* 0x000fe20000000000 */
[----:B------:R-:W-:Y:S01]  /*30d0*/  FMNMX R19, RZ, R82, !PT ;  /* 0x00000052ff137209 */ /* 0x000fe20007800000 */
[--C-:B------:R-:W-:Y:S01]  /*30e0*/  FADD R84, R84, R17.reuse ;  /* 0x0000001154547221 */ /* 0x100fe20000000000 */
[----:B0-----:R-:W-:Y:S01]  /*30f0*/  FMNMX R3, RZ, R12, !PT ;  /* 0x0000000cff037209 */ /* 0x001fe20007800000 */
[--C-:B------:R-:W-:Y:S01]  /*3100*/  FADD R88, R88, R17.reuse ;  /* 0x0000001158587221 */ /* 0x100fe20000000000 */
[--C-:B------:R-:W-:Y:S01]  /*3110*/  FADD R108, R108, R17.reuse ;  /* 0x000000116c6c7221 */ /* 0x100fe20000000000 */
[--C-:B------:R-:W-:Y:S01]  /*3120*/  FADD R94, R94, R18.reuse ;  /* 0x000000125e5e7221 */ /* 0x100fe20000000000 */
[----:B------:R0:W-:Y:S01]  /*3130*/  STG.E desc[UR10][R4.64+0x2804], R19 ;  /* 0x0028041304007986 */ /* 0x0001e2000c10190a */
[--C-:B------:R-:W-:Y:S01]  /*3140*/  FADD R79, R79, R17.reuse ;  /* 0x000000114f4f7221 */ /* 0x100fe20000000000 */
[----:B-1----:R-:W-:Y:S01]  /*3150*/  FMNMX R11, RZ, R78, !PT ;  /* 0x0000004eff0b7209 */ /* 0x002fe20007800000 */
[--C-:B------:R-:W-:Y:S01]  /*3160*/  FADD R83, R83, R17.reuse ;  /* 0x0000001153537221 */ /* 0x100fe20000000000 */
[----:B------:R1:W-:Y:S01]  /*3170*/  STG.E desc[UR10][R4.64+0x1040], R3 ;  /* 0x0010400304007986 */ /* 0x0003e2000c10190a */
[--C-:B------:R-:W-:Y:S01]  /*3180*/  FADD R87, R87, R17.reuse ;  /* 0x0000001157577221 */ /* 0x100fe20000000000 */
[----:B------:R-:W-:Y:S01]  /*3190*/  FADD R91, R91, R17 ;  /* 0x000000115b5b7221 */ /* 0x000fe20000000000 */
[----:B------:R-:W-:Y:S01]  /*31a0*/  FMNMX R17, RZ, R88, !PT ;  /* 0x00000058ff117209 */ /* 0x000fe20007800000 */
[----:B------:R2:W-:Y:S01]  /*31b0*/  STG.E desc[UR10][R4.64+0x2004], R11 ;  /* 0x0020040b04007986 */ /* 0x0005e2000c10190a */
[--C-:B------:R-:W-:Y:S01]  /*31c0*/  FADD R93, R93, R18.reuse ;  /* 0x000000125d5d7221 */ /* 0x100fe20000000000 */
[--C-:B------:R-:W-:Y:S01]  /*31d0*/  FADD R97, R97, R18.reuse ;  /* 0x0000001261617221 */ /* 0x100fe20000000000 */
[--C-:B------:R-:W-:Y:S01]  /*31e0*/  FADD R101, R101, R18.reuse ;  /* 0x0000001265657221 */ /* 0x100fe20000000000 */
[----:B0-----:R-:W-:Y:S01]  /*31f0*/  FMNMX R19, RZ, R108, !PT ;  /* 0x0000006cff137209 */ /* 0x001fe20007800000 */
[--C-:B------:R-:W-:Y:S01]  /*3200*/  FADD R105, R105, R18.reuse ;  /* 0x0000001269697221 */ /* 0x100fe20000000000 */
[--C-:B------:R-:W-:Y:S01]  /*3210*/  FADD R98, R98, R18.reuse ;  /* 0x0000001262627221 */ /* 0x100fe20000000000 */
[--C-:B------:R-:W-:Y:S01]  /*3220*/  FADD R102, R102, R18.reuse ;  /* 0x0000001266667221 */ /* 0x100fe20000000000 */
[----:B-1----:R-:W-:Y:S01]  /*3230*/  FMNMX R3, RZ, R72, !PT ;  /* 0x00000048ff037209 */ /* 0x002fe20007800000 */
[----:B------:R-:W-:Y:S01]  /*3240*/  FADD R18, R111, R18 ;  /* 0x000000126f127221 */ /* 0x000fe20000000000 */
[--C-:B------:R-:W-:Y:S01]  /*3250*/  FADD R96, R96, R6.reuse ;  /* 0x0000000660607221 */ /* 0x100fe20000000000 */
[--C-:B------:R-:W-:Y:S01]  /*3260*/  FADD R69, R69, R23.reuse ;  /* 0x0000001745457221 */ /* 0x100fe20000000000 */
[----:B--2---:R-:W-:Y:S01]  /*3270*/  FMNMX R11, RZ, R84, !PT ;  /* 0x00000054ff0b7209 */ /* 0x004fe20007800000 */
[----:B------:R0:W-:Y:S01]  /*3280*/  STG.E desc[UR10][R4.64+0x4], R3 ;  /* 0x0000040304007986 */ /* 0x0001e2000c10190a */
[--C-:B------:R-:W-:Y:S01]  /*3290*/  FADD R77, R77, R23.reuse ;  /* 0x000000174d4d7221 */ /* 0x100fe20000000000 */
[--C-:B------:R-:W-:Y:S01]  /*32a0*/  FADD R76, R76, R23.reuse ;  /* 0x000000174c4c7221 */ /* 0x100fe20000000000 */
[----:B------:R-:W-:Y:S01]  /*32b0*/  FADD R90, R90, R23 ;  /* 0x000000175a5a7221 */ /* 0x000fe20000000000 */
[----:B------:R1:W-:Y:S01]  /*32c0*/  STG.E desc[UR10][R4.64+0x2844], R11 ;  /* 0x0028440b04007986 */ /* 0x0003e2000c10190a */
[----:B------:R-:W-:Y:S01]  /*32d0*/  FMNMX R21, RZ, R70, !PT ;  /* 0x00000046ff157209 */ /* 0x000fe20007800000 */
[--C-:B------:R-:W-:Y:S01]  /*32e0*/  FADD R95, R95, R6.reuse ;  /* 0x000000065f5f7221 */ /* 0x100fe20000000000 */
[----:B------:R-:W-:Y:S01]  /*32f0*/  FMNMX R23, RZ, R68, !PT ;  /* 0x00000044ff177209 */ /* 0x000fe20007800000 */
[----:B------:R2:W-:Y:S01]  /*3300*/  STG.E desc[UR10][R4.64+0x3044], R17 ;  /* 0x0030441104007986 */ /* 0x0005e2000c10190a */
[--C-:B------:R-:W-:Y:S01]  /*3310*/  FADD R99, R99, R6.reuse ;  /* 0x0000000663637221 */ /* 0x100fe20000000000 */
[--C-:B------:R-:W-:Y:S01]  /*3320*/  FADD R103, R103, R6.reuse ;  /* 0x0000000667677221 */ /* 0x100fe20000000000 */
[--C-:B------:R-:W-:Y:S01]  /*3330*/  FADD R107, R107, R6.reuse ;  /* 0x000000066b6b7221 */ /* 0x100fe20000000000 */
[----:B0-----:R-:W-:Y:S01]  /*3340*/  FMNMX R3, RZ, R80, !PT ;  /* 0x00000050ff037209 */ /* 0x001fe20007800000 */
[----:B------:R0:W-:Y:S01]  /*3350*/  STG.E desc[UR10][R4.64+0x3844], R19 ;  /* 0x0038441304007986 */ /* 0x0001e2000c10190a */
[--C-:B------:R-:W-:Y:S01]  /*3360*/  FADD R100, R100, R6.reuse ;  /* 0x0000000664647221 */ /* 0x100fe20000000000 */
[--C-:B------:R-:W-:Y:S01]  /*3370*/  FADD R104, R104, R6.reuse ;  /* 0x0000000668687221 */ /* 0x100fe20000000000 */
[----:B-1----:R-:W-:Y:S01]  /*3380*/  FMNMX R11, RZ, R98, !PT ;  /* 0x00000062ff0b7209 */ /* 0x002fe20007800000 */
[----:B------:R1:W-:Y:S01]  /*3390*/  STG.E desc[UR10][R4.64+0x2044], R3 ;  /* 0x0020440304007986 */ /* 0x0003e2000c10190a */
[--C-:B------:R-:W-:Y:S01]  /*33a0*/  FADD R52, R52, R25.reuse ;  /* 0x0000001934347221 */ /* 0x100fe20000000000 */
[----:B------:R-:W-:Y:S01]  /*33b0*/  FADD R48, R48, R25 ;  /* 0x0000001930307221 */ /* 0x000fe20000000000 */
[----:B--2---:R-:W-:Y:S01]  /*33c0*/  FMNMX R17, RZ, R102, !PT ;  /* 0x00000066ff117209 */ /* 0x004fe20007800000 */
[----:B------:R-:W-:Y:S01]  /*33d0*/  FADD R6, R112, R6 ;  /* 0x0000000670067221 */ /* 0x000fe20000000000 */
[--C-:B------:R-:W-:Y:S01]  /*33e0*/  FADD R110, R110, R7.reuse ;  /* 0x000000076e6e7221 */ /* 0x100fe20000000000 */
[----:B------:R-:W-:Y:S01]  /*33f0*/  FADD R10, R10, R7 ;  /* 0x000000070a0a7221 */ /* 0x000fe20000000000 */
[--C-:B------:R-:W-:Y:S01]  /*3400*/  FADD R53, R53, R25.reuse ;  /* 0x0000001935357221 */ /* 0x100fe20000000000 */
[----:B0-----:R-:W-:Y:S01]  /*3410*/  FMNMX R19, RZ, R18, !PT ;  /* 0x00000012ff137209 */ /* 0x001fe20007800000 */
[--C-:B------:R-:W-:Y:S01]  /*3420*/  FADD R49, R49, R25.reuse ;  /* 0x0000001931317221 */ /* 0x100fe20000000000 */
[----:B------:R-:W-:Y:S01]  /*3430*/  FADD R92, R92, R25 ;  /* 0x000000195c5c7221 */ /* 0x000fe20000000000 */
[----:B------:R-:W-:Y:S01]  /*3440*/  FMNMX R25, RZ, R0, !PT ;  /* 0x00000000ff197209 */ /* 0x000fe20007800000 */
[----:B------:R0:W-:Y:S01]  /*3450*/  STG.E desc[UR10][R4.64+0x2000], R21 ;  /* 0x0020001504007986 */ /* 0x0001e2000c10190a */
[----:B-1----:R-:W-:Y:S01]  /*3460*/  FMNMX R3, RZ, R94, !PT ;  /* 0x0000005eff037209 */ /* 0x002fe20007800000 */
[--C-:B------:R-:W-:Y:S01]  /*3470*/  FADD R109, R109, R7.reuse ;  /* 0x000000076d6d7221 */ /* 0x100fe20000000000 */
[--C-:B------:R-:W-:Y:S01]  /*3480*/  FADD R14, R14, R7.reuse ;  /* 0x000000070e0e7221 */ /* 0x100fe20000000000 */
[----:B------:R1:W-:Y:S01]  /*3490*/  STG.E desc[UR10][R4.64+0x2800], R23 ;  /* 0x0028001704007986 */ /* 0x0003e2000c10190a */
[--C-:B------:R-:W-:Y:S01]  /*34a0*/  FADD R54, R54, R7.reuse ;  /* 0x0000000736367221 */ /* 0x100fe20000000000 */
[--C-:B------:R-:W-:Y:S01]  /*34b0*/  FADD R50, R50, R7.reuse ;  /* 0x0000000732327221 */ /* 0x100fe20000000000 */
[--C-:B------:R-:W-:Y:S01]  /*34c0*/  FADD R0, R13, R7.reuse ;  /* 0x000000070d007221 */ /* 0x100fe20000000000 */
[----:B------:R2:W-:Y:S01]  /*34d0*/  STG.E desc[UR10][R4.64+0x2008], R3 ;  /* 0x0020080304007986 */ /* 0x0005e2000c10190a */
[----:B------:R-:W-:Y:S01]  /*34e0*/  FADD R2, R9, R7 ;  /* 0x0000000709027221 */ /* 0x000fe20000000000 */
[----:B------:R-:W-:Y:S01]  /*34f0*/  FMNMX R27, RZ, R76, !PT ;  /* 0x0000004cff1b7209 */ /* 0x000fe20007800000 */
[--C-:B------:R-:W-:Y:S01]  /*3500*/  FADD R15, R15, R16.reuse ;  /* 0x000000100f0f7221 */ /* 0x100fe20000000000 */
[----:B------:R3:W-:Y:S01]  /*3510*/  STG.E desc[UR10][R4.64+0x2808], R11 ;  /* 0x0028080b04007986 */ /* 0x0007e2000c10190a */
[----:B0-----:R-:W-:Y:S01]  /*3520*/  FMNMX R21, RZ, R52, !PT ;  /* 0x00000034ff157209 */ /* 0x001fe20007800000 */
[--C-:B------:R-:W-:Y:S01]  /*3530*/  FADD R51, R51, R16.reuse ;  /* 0x0000001033337221 */ /* 0x100fe20000000000 */
[----:B------:R-:W-:Y:S01]  /*3540*/  FMNMX R7, RZ, R10, !PT ;  /* 0x0000000aff077209 */ /* 0x000fe20007800000 */
[----:B------:R0:W-:Y:S01]  /*3550*/  STG.E desc[UR10][R4.64+0x3008], R17 ;  /* 0x0030081104007986 */ /* 0x0001e2000c10190a */
[----:B-1----:R-:W-:Y:S01]  /*3560*/  FMNMX R23, RZ, R48, !PT ;  /* 0x00000030ff177209 */ /* 0x002fe20007800000 */
[--C-:B------:R-:W-:Y:S01]  /*3570*/  FADD R55, R55, R16.reuse ;  /* 0x0000001037377221 */ /* 0x100fe20000000000 */
[--C-:B------:R-:W-:Y:S01]  /*3580*/  FADD R113, R113, R16.reuse ;  /* 0x0000001071717221 */ /* 0x100fe20000000000 */
[----:B--2---:R-:W-:Y:S01]  /*3590*/  FMNMX R3, RZ, R96, !PT ;  /* 0x00000060ff037209 */ /* 0x004fe20007800000 */
[----:B------:R1:W-:Y:S01]  /*35a0*/  STG.E desc[UR10][R4.64+0x3808], R19 ;  /* 0x0038081304007986 */ /* 0x0003e2000c10190a */
[--C-:B------:R-:W-:Y:S01]  /*35b0*/  FADD R114, R114, R16.reuse ;  /* 0x0000001072727221 */ /* 0x100fe20000000000 */
[--C-:B------:R-:W-:Y:S01]  /*35c0*/  FADD R115, R115, R16.reuse ;  /* 0x0000001073737221 */ /* 0x100fe20000000000 */
[----:B---3--:R-:W-:Y:S01]  /*35d0*/  FMNMX R11, RZ, R100, !PT ;  /* 0x00000064ff0b7209 */ /* 0x008fe20007800000 */
[----:B------:R2:W-:Y:S01]  /*35e0*/  STG.E desc[UR10][R4.64+0x2048], R3 ;  /* 0x0020480304007986 */ /* 0x0005e2000c10190a */
[--C-:B------:R-:W-:Y:S01]  /*35f0*/  FADD R71, R71, R16.reuse ;  /* 0x0000001047477221 */ /* 0x100fe20000000000 */
[----:B------:R-:W-:Y:S01]  /*3600*/  FADD R16, R75, R16 ;  /* 0x000000104b107221 */ /* 0x000fe20000000000 */
[----:B0-----:R-:W-:Y:S01]  /*3610*/  FMNMX R17, RZ, R104, !PT ;  /* 0x00000068ff117209 */ /* 0x001fe20007800000 */
[----:B------:R0:W-:Y:S01]  /*3620*/  STG.E desc[UR10][R4.64+0x3000], R27 ;  /* 0x0030001b04007986 */ /* 0x0001e2000c10190a */
[----:B------:R-:W-:-:S02]  /*3630*/  FMNMX R73, RZ, R73, !PT ;  /* 0x00000049ff497209 */ /* 0x000fc40007800000 */
[----:B------:R-:W-:Y:S01]  /*3640*/  FMNMX R69, RZ, R69, !PT ;  /* 0x00000045ff457209 */ /* 0x000fe20007800000 */
[----:B------:R3:W-:Y:S01]  /*3650*/  STG.E desc[UR10][R4.64+0x2040], R21 ;  /* 0x0020401504007986 */ /* 0x0007e2000c10190a */
[----:B-1----:R-:W-:Y:S02]  /*3660*/  FMNMX R19, RZ, R6, !PT ;  /* 0x00000006ff137209 */ /* 0x002fe40007800000 */
[----:B------:R-:W-:Y:S01]  /*3670*/  FMNMX R77, RZ, R77, !PT ;  /* 0x0000004dff4d7209 */ /* 0x000fe20007800000 */
[----:B------:R1:W-:Y:S01]  /*3680*/  STG.E desc[UR10][R4.64+0x2840], R23 ;  /* 0x0028401704007986 */ /* 0x0003e2000c10190a */
[----:B--2---:R-:W-:Y:S02]  /*3690*/  FMNMX R3, RZ, R110, !PT ;  /* 0x0000006eff037209 */ /* 0x004fe40007800000 */
[----:B------:R-:W-:Y:S01]  /*36a0*/  FMNMX R29, RZ, R90, !PT ;  /* 0x0000005aff1d7209 */ /* 0x000fe20007800000 */
[----:B------:R2:W-:Y:S01]  /*36b0*/  STG.E desc[UR10][R4.64+0x2848], R11 ;  /* 0x0028480b04007986 */ /* 0x0005e2000c10190a */
[----:B------:R-:W-:-:S02]  /*36c0*/  FMNMX R53, RZ, R53, !PT ;  /* 0x00000035ff357209 */ /* 0x000fc40007800000 */
[----:B------:R-:W-:Y:S01]  /*36d0*/  FMNMX R49, RZ, R49, !PT ;  /* 0x00000031ff317209 */ /* 0x000fe20007800000 */
[----:B------:R4:W-:Y:S01]  /*36e0*/  STG.E desc[UR10][R4.64+0x3048], R17 ;  /* 0x0030481104007986 */ /* 0x0009e2000c10190a */
[----:B0-----:R-:W-:Y:S02]  /*36f0*/  FMNMX R27, RZ, R92, !PT ;  /* 0x0000005cff1b7209 */ /* 0x001fe40007800000 */
[----:B------:R-:W-:Y:S01]  /*3700*/  FMNMX R81, RZ, R81, !PT ;  /* 0x00000051ff517209 */ /* 0x000fe20007800000 */
[----:B------:R0:W-:Y:S01]  /*3710*/  STG.E desc[UR10][R4.64+0x3848], R19 ;  /* 0x0038481304007986 */ /* 0x0001e2000c10190a */
[----:B------:R-:W-:Y:S02]  /*3720*/  FMNMX R85, RZ, R85, !PT ;  /* 0x00000055ff557209 */ /* 0x000fe40007800000 */
[----:B------:R-:W-:Y:S01]  /*3730*/  FMNMX R89, RZ, R89, !PT ;  /* 0x00000059ff597209 */ /* 0x000fe20007800000 */
[----:B------:R5:W-:Y:S01]  /*3740*/  STG.E desc[UR10][R4.64+0x80c], R3 ;  /* 0x00080c0304007986 */ /* 0x000be2000c10190a */
[----:B---3--:R-:W-:-:S02]  /*3750*/  FMNMX R21, RZ, R86, !PT ;  /* 0x00000056ff157209 */ /* 0x008fc40007800000 */
[----:B-1----:R-:W-:Y:S01]  /*3760*/  FMNMX R23, RZ, R106, !PT ;  /* 0x0000006aff177209 */ /* 0x002fe20007800000 */
[----:B------:R1:W-:Y:S01]  /*3770*/  STG.E desc[UR10][R4.64+0x180c], R7 ;  /* 0x00180c0704007986 */ /* 0x0003e2000c10190a */
[----:B------:R-:W-:Y:S02]  /*3780*/  FMNMX R79, RZ, R79, !PT ;  /* 0x0000004fff4f7209 */ /* 0x000fe40007800000 */
[----:B------:R-:W-:Y:S01]  /*3790*/  FMNMX R83, RZ, R83, !PT ;  /* 0x00000053ff537209 */ /* 0x000fe20007800000 */
[----:B------:R-:W-:Y:S01]  /*37a0*/  STG.E desc[UR10][R4.64], R73 ;  /* 0x0000004904007986 */ /* 0x000fe2000c10190a */
[----:B------:R-:W-:Y:S02]  /*37b0*/  FMNMX R87, RZ, R87, !PT ;  /* 0x00000057ff577209 */ /* 0x000fe40007800000 */
[----:B------:R-:W-:Y:S01]  /*37c0*/  FMNMX R91, RZ, R91, !PT ;  /* 0x0000005bff5b7209 */ /* 0x000fe20007800000 */
[----:B------:R-:W-:Y:S01]  /*37d0*/  STG.E desc[UR10][R4.64+0x800], R69 ;  /* 0x0008004504007986 */ /* 0x000fe2000c10190a */
[----:B------:R-:W-:-:S02]  /*37e0*/  FMNMX R93, RZ, R93, !PT ;  /* 0x0000005dff5d7209 */ /* 0x000fc40007800000 */
[----:B------:R-:W-:Y:S01]  /*37f0*/  FMNMX R97, RZ, R97, !PT ;  /* 0x00000061ff617209 */ /* 0x000fe20007800000 */
[----:B------:R-:W-:Y:S01]  /*3800*/  STG.E desc[UR10][R4.64+0x1800], R77 ;  /* 0x0018004d04007986 */ /* 0x000fe2000c10190a */
        /* <DEDUP_REMOVED lines=10> */
[----:B--2---:R-:W-:Y:S01]  /*38b0*/  FMNMX R11, RZ, R14, !PT ;  /* 0x0000000eff0b7209 */ /* 0x004fe20007800000 */
[----:B------:R-:W-:Y:S01]  /*38c0*/  STG.E desc[UR10][R4.64+0x3040], R25 ;  /* 0x0030401904007986 */ /* 0x000fe2000c10190a */
[----:B------:R-:W-:Y:S02]  /*38d0*/  FMNMX R9, RZ, R54, !PT ;  /* 0x00000036ff097209 */ /* 0x000fe40007800000 */
[----:B------:R-:W-:Y:S01]  /*38e0*/  FMNMX R13, RZ, R50, !PT ;  /* 0x00000032ff0d7209 */ /* 0x000fe20007800000 */
[----:B------:R-:W-:Y:S01]  /*38f0*/  STG.E desc[UR10][R4.64+0x3840], R27 ;  /* 0x0038401b04007986 */ /* 0x000fe2000c10190a */
[----:B----4-:R-:W-:-:S02]  /*3900*/  FMNMX R17, RZ, R0, !PT ;  /* 0x00000000ff117209 */ /* 0x010fc40007800000 */
[----:B0-----:R-:W-:Y:S01]  /*3910*/  FMNMX R19, RZ, R2, !PT ;  /* 0x00000002ff137209 */ /* 0x001fe20007800000 */
[----:B------:R-:W-:Y:S01]  /*3920*/  STG.E desc[UR10][R4.64+0x804], R81 ;  /* 0x0008045104007986 */ /* 0x000fe2000c10190a */
[----:B------:R-:W-:Y:S02]  /*3930*/  FMNMX R15, RZ, R15, !PT ;  /* 0x0000000fff0f7209 */ /* 0x000fe40007800000 */
[----:B------:R-:W-:Y:S01]  /*3940*/  FMNMX R51, RZ, R51, !PT ;  /* 0x00000033ff337209 */ /* 0x000fe20007800000 */
[----:B------:R-:W-:Y:S01]  /*3950*/  STG.E desc[UR10][R4.64+0x1004], R85 ;  /* 0x0010045504007986 */ /* 0x000fe2000c10190a */
[----:B------:R-:W-:Y:S02]  /*3960*/  FMNMX R55, RZ, R55, !PT ;  /* 0x00000037ff377209 */ /* 0x000fe40007800000 */
[----:B------:R-:W-:Y:S01]  /*3970*/  FMNMX R113, RZ, R113, !PT ;  /* 0x00000071ff717209 */ /* 0x000fe20007800000 */
[----:B------:R-:W-:Y:S01]  /*3980*/  STG.E desc[UR10][R4.64+0x1804], R89 ;  /* 0x0018045904007986 */ /* 0x000fe2000c10190a */
[----:B-----5:R-:W-:-:S02]  /*3990*/  FMNMX R3, RZ, R114, !PT ;  /* 0x00000072ff037209 */ /* 0x020fc40007800000 */
[----:B------:R-:W-:Y:S01]  /*39a0*/  FMNMX R115, RZ, R115, !PT ;  /* 0x00000073ff737209 */ /* 0x000fe20007800000 */
[----:B------:R-:W-:Y:S01]  /*39b0*/  STG.E desc[UR10][R4.64+0x3004], R21 ;  /* 0x0030041504007986 */ /* 0x000fe2000c10190a */
[----:B------:R-:W-:Y:S02]  /*39c0*/  FMNMX R71, RZ, R71, !PT ;  /* 0x00000047ff477209 */ /* 0x000fe40007800000 */
[----:B-1----:R-:W-:Y:S01]  /*39d0*/  FMNMX R7, RZ, R16, !PT ;  /* 0x00000010ff077209 */ /* 0x002fe20007800000 */
[----:B------:R-:W-:Y:S04]  /*39e0*/  STG.E desc[UR10][R4.64+0x3804], R23 ;  /* 0x0038041704007986 */ /* 0x000fe8000c10190a */
        /* <DEDUP_REMOVED lines=25> */
[----:B------:R-:W-:Y:S01]  /*3b80*/  STG.E desc[UR10][R4.64+0x384c], R7 ;  /* 0x00384c0704007986 */ /* 0x000fe2000c10190a */
[----:B------:R-:W-:Y:S05]  /*3b90*/  EXIT ;  /* 0x000000000000794d */ /* 0x000fea0003800000 */
.L_x_3:
[----:B------:R-:W-:-:S00]  /*3ba0*/  BRA `(.L_x_3) ;  /* 0xfffffffc00fc7947 */ /* 0x000fc0000383ffff */
[----:B------:R-:W-:-:S00]  /*3bb0*/  NOP ;  /* 0x0000000000007918 */ /* 0x000fc00000000000 */
        /* <DEDUP_REMOVED lines=12> */
.L_x_4:


//--------------------- .nv.shared.my_kernel_kernel0 --------------------------
	.section	.nv.shared.my_kernel_kernel0,"aw",@nobits
	.sectionflags	@""
	.align	4
.nv.shared.my_kernel_kernel0:
	.zero		6144


//--------------------- .nv.shared.reserved.0     --------------------------
	.section	.nv.shared.reserved.0,"aw",@nobits
	.weak		__nv_reservedSMEM_offset_0_alias
	.size		__nv_reservedSMEM_offset_0_alias, 0, 64
	.other		__nv_reservedSMEM_offset_0_alias,@"STO_CUDA_RESERVED_SHARED STV_DEFAULT"
__nv_reservedSMEM_offset_0_alias:
	.zero		0
	.zero		64


//--------------------- .nv.constant0.my_kernel_kernel0 --------------------------
	.section	.nv.constant0.my_kernel_kernel0,"a",@progbits
	.sectionflags	@""
	.align	4
.nv.constant0.my_kernel_kernel0:
	.zero		928


//--------------------- SYMBOLS --------------------------

	.type		.nv.reservedSmem.offset0,@object
	.size		.nv.reservedSmem.offset0,0x4
	.type		.nv.reservedSmem.cap,@object
	.size		.nv.reservedSmem.cap,0x4
